//
// Generated by NVIDIA NVVM Compiler
//
// Compiler Build ID: CL-36424714
// Cuda compilation tools, release 13.0, V13.0.88
// Based on NVVM 20.0.0
//

.version 9.0
.target sm_100
.address_size 64

	// .globl	_Z32gqa_attention_decode_kernel_implP6__halfPKS_S2_S2_S0_S0_iiiiiif
// _ZZ32gqa_attention_decode_kernel_implP6__halfPKS_S2_S2_S0_S0_iiiiiifE8q_shared has been demoted
// _ZZ32gqa_attention_decode_kernel_implP6__halfPKS_S2_S2_S0_S0_iiiiiifE12partial_sums has been demoted
.extern .shared .align 16 .b8 shared_mem[];

.visible .entry _Z32gqa_attention_decode_kernel_implP6__halfPKS_S2_S2_S0_S0_iiiiiif(
	.param .u64 .ptr .align 1 _Z32gqa_attention_decode_kernel_implP6__halfPKS_S2_S2_S0_S0_iiiiiif_param_0,
	.param .u64 .ptr .align 1 _Z32gqa_attention_decode_kernel_implP6__halfPKS_S2_S2_S0_S0_iiiiiif_param_1,
	.param .u64 .ptr .align 1 _Z32gqa_attention_decode_kernel_implP6__halfPKS_S2_S2_S0_S0_iiiiiif_param_2,
	.param .u64 .ptr .align 1 _Z32gqa_attention_decode_kernel_implP6__halfPKS_S2_S2_S0_S0_iiiiiif_param_3,
	.param .u64 .ptr .align 1 _Z32gqa_attention_decode_kernel_implP6__halfPKS_S2_S2_S0_S0_iiiiiif_param_4,
	.param .u64 .ptr .align 1 _Z32gqa_attention_decode_kernel_implP6__halfPKS_S2_S2_S0_S0_iiiiiif_param_5,
	.param .u32 _Z32gqa_attention_decode_kernel_implP6__halfPKS_S2_S2_S0_S0_iiiiiif_param_6,
	.param .u32 _Z32gqa_attention_decode_kernel_implP6__halfPKS_S2_S2_S0_S0_iiiiiif_param_7,
	.param .u32 _Z32gqa_attention_decode_kernel_implP6__halfPKS_S2_S2_S0_S0_iiiiiif_param_8,
	.param .u32 _Z32gqa_attention_decode_kernel_implP6__halfPKS_S2_S2_S0_S0_iiiiiif_param_9,
	.param .u32 _Z32gqa_attention_decode_kernel_implP6__halfPKS_S2_S2_S0_S0_iiiiiif_param_10,
	.param .u32 _Z32gqa_attention_decode_kernel_implP6__halfPKS_S2_S2_S0_S0_iiiiiif_param_11,
	.param .f32 _Z32gqa_attention_decode_kernel_implP6__halfPKS_S2_S2_S0_S0_iiiiiif_param_12
)
{
	.reg .pred 	%p<75>;
	.reg .b16 	%rs<138>;
	.reg .b32 	%r<288>;
	.reg .b32 	%f<581>;
	.reg .b64 	%rd<135>;
	// demoted variable
	.shared .align 4 .b8 _ZZ32gqa_attention_decode_kernel_implP6__halfPKS_S2_S2_S0_S0_iiiiiifE8q_shared[256];
	// demoted variable
	.shared .align 4 .b8 _ZZ32gqa_attention_decode_kernel_implP6__halfPKS_S2_S2_S0_S0_iiiiiifE12partial_sums[1024];
	ld.param.u64 	%rd19, [_Z32gqa_attention_decode_kernel_implP6__halfPKS_S2_S2_S0_S0_iiiiiif_param_0];
	ld.param.u64 	%rd17, [_Z32gqa_attention_decode_kernel_implP6__halfPKS_S2_S2_S0_S0_iiiiiif_param_1];
	ld.param.u64 	%rd20, [_Z32gqa_attention_decode_kernel_implP6__halfPKS_S2_S2_S0_S0_iiiiiif_param_2];
	ld.param.u64 	%rd21, [_Z32gqa_attention_decode_kernel_implP6__halfPKS_S2_S2_S0_S0_iiiiiif_param_3];
	ld.param.u64 	%rd18, [_Z32gqa_attention_decode_kernel_implP6__halfPKS_S2_S2_S0_S0_iiiiiif_param_4];
	ld.param.u64 	%rd22, [_Z32gqa_attention_decode_kernel_implP6__halfPKS_S2_S2_S0_S0_iiiiiif_param_5];
	ld.param.u32 	%r124, [_Z32gqa_attention_decode_kernel_implP6__halfPKS_S2_S2_S0_S0_iiiiiif_param_6];
	ld.param.u32 	%r119, [_Z32gqa_attention_decode_kernel_implP6__halfPKS_S2_S2_S0_S0_iiiiiif_param_7];
	ld.param.u32 	%r120, [_Z32gqa_attention_decode_kernel_implP6__halfPKS_S2_S2_S0_S0_iiiiiif_param_8];
	ld.param.u32 	%r121, [_Z32gqa_attention_decode_kernel_implP6__halfPKS_S2_S2_S0_S0_iiiiiif_param_9];
	ld.param.u32 	%r122, [_Z32gqa_attention_decode_kernel_implP6__halfPKS_S2_S2_S0_S0_iiiiiif_param_10];
	ld.param.u32 	%r123, [_Z32gqa_attention_decode_kernel_implP6__halfPKS_S2_S2_S0_S0_iiiiiif_param_11];
	cvta.to.global.u64 	%rd1, %rd22;
	cvta.to.global.u64 	%rd2, %rd19;
	cvta.to.global.u64 	%rd3, %rd21;
	cvta.to.global.u64 	%rd4, %rd18;
	cvta.to.global.u64 	%rd5, %rd20;
	mov.u32 	%r1, %ctaid.y;
	mov.u32 	%r2, %ctaid.x;
	mov.u32 	%r281, %tid.x;
	setp.ge.s32 	%p1, %r1, %r124;
	setp.ge.s32 	%p2, %r2, %r121;
	or.pred  	%p3, %p1, %p2;
	@%p3 bra 	$L__BB0_106;
	div.s32 	%r4, %r121, %r122;
	div.s32 	%r5, %r2, %r4;
	add.s32 	%r6, %r119, 1;
	setp.ge.s32 	%p4, %r281, %r123;
	@%p4 bra 	$L__BB0_4;
	mad.lo.s32 	%r125, %r121, %r1, %r2;
	mul.lo.s32 	%r7, %r125, %r123;
	mov.u32 	%r8, %ntid.x;
	cvta.to.global.u64 	%rd6, %rd17;
	mov.u32 	%r254, %r281;
$L__BB0_3:
	add.s32 	%r126, %r254, %r7;
	mul.wide.s32 	%rd23, %r126, 2;
	add.s64 	%rd24, %rd6, %rd23;
	ld.global.u16 	%rs1, [%rd24];
	// begin inline asm
	{  cvt.f32.f16 %f75, %rs1;}

	// end inline asm
	shl.b32 	%r127, %r254, 2;
	mov.u32 	%r128, _ZZ32gqa_attention_decode_kernel_implP6__halfPKS_S2_S2_S0_S0_iiiiiifE8q_shared;
	add.s32 	%r129, %r128, %r127;
	st.shared.f32 	[%r129], %f75;
	add.s32 	%r254, %r254, %r8;
	setp.lt.s32 	%p5, %r254, %r123;
	@%p5 bra 	$L__BB0_3;
$L__BB0_4:
	bar.sync 	0;
	setp.gt.s32 	%p6, %r281, %r119;
	@%p6 bra 	$L__BB0_37;
	mad.lo.s32 	%r11, %r122, %r1, %r5;
	mul.lo.s32 	%r12, %r11, %r123;
	setp.gt.s32 	%p7, %r123, 0;
	mov.u32 	%r13, %ntid.x;
	@%p7 bra 	$L__BB0_8;
	ld.param.f32 	%f537, [_Z32gqa_attention_decode_kernel_implP6__halfPKS_S2_S2_S0_S0_iiiiiif_param_12];
	mul.f32 	%f1, %f537, 0f00000000;
	mov.u32 	%r264, %r281;
$L__BB0_7:
	shl.b32 	%r130, %r264, 2;
	mov.u32 	%r131, shared_mem;
	add.s32 	%r132, %r131, %r130;
	st.shared.f32 	[%r132], %f1;
	add.s32 	%r264, %r264, %r13;
	setp.le.s32 	%p8, %r264, %r119;
	@%p8 bra 	$L__BB0_7;
	bra.uni 	$L__BB0_37;
$L__BB0_8:
	add.s32 	%r14, %r123, -1;
	and.b32  	%r15, %r123, 15;
	and.b32  	%r16, %r123, 7;
	and.b32  	%r17, %r123, 2147483632;
	and.b32  	%r18, %r123, 3;
	mul.lo.s32 	%r19, %r11, %r120;
	mov.u32 	%r255, %r281;
$L__BB0_9:
	setp.lt.s32 	%p9, %r255, %r119;
	@%p9 bra 	$L__BB0_10;
	bra.uni 	$L__BB0_23;
$L__BB0_10:
	setp.lt.u32 	%p19, %r14, 15;
	add.s32 	%r153, %r19, %r255;
	mul.lo.s32 	%r26, %r153, %r123;
	mov.f32 	%f541, 0f00000000;
	mov.b32 	%r259, 0;
	@%p19 bra 	$L__BB0_13;
	mov.f32 	%f541, 0f00000000;
	mov.b32 	%r257, 0;
$L__BB0_12:
	.pragma "nounroll";
	add.s32 	%r155, %r257, %r26;
	mul.wide.s32 	%rd32, %r155, 2;
	add.s64 	%rd33, %rd4, %rd32;
	ld.global.u16 	%rs33, [%rd33];
	// begin inline asm
	{  cvt.f32.f16 %f171, %rs33;}

	// end inline asm
	shl.b32 	%r156, %r257, 2;
	mov.u32 	%r157, _ZZ32gqa_attention_decode_kernel_implP6__halfPKS_S2_S2_S0_S0_iiiiiifE8q_shared;
	add.s32 	%r158, %r157, %r156;
	ld.shared.f32 	%f187, [%r158];
	fma.rn.f32 	%f188, %f171, %f187, %f541;
	ld.global.u16 	%rs34, [%rd33+2];
	// begin inline asm
	{  cvt.f32.f16 %f172, %rs34;}

	// end inline asm
	ld.shared.f32 	%f189, [%r158+4];
	fma.rn.f32 	%f190, %f172, %f189, %f188;
	ld.global.u16 	%rs35, [%rd33+4];
	// begin inline asm
	{  cvt.f32.f16 %f173, %rs35;}

	// end inline asm
	ld.shared.f32 	%f191, [%r158+8];
	fma.rn.f32 	%f192, %f173, %f191, %f190;
	ld.global.u16 	%rs36, [%rd33+6];
	// begin inline asm
	{  cvt.f32.f16 %f174, %rs36;}

	// end inline asm
	ld.shared.f32 	%f193, [%r158+12];
	fma.rn.f32 	%f194, %f174, %f193, %f192;
	ld.global.u16 	%rs37, [%rd33+8];
	// begin inline asm
	{  cvt.f32.f16 %f175, %rs37;}

	// end inline asm
	ld.shared.f32 	%f195, [%r158+16];
	fma.rn.f32 	%f196, %f175, %f195, %f194;
	ld.global.u16 	%rs38, [%rd33+10];
	// begin inline asm
	{  cvt.f32.f16 %f176, %rs38;}

	// end inline asm
	ld.shared.f32 	%f197, [%r158+20];
	fma.rn.f32 	%f198, %f176, %f197, %f196;
	ld.global.u16 	%rs39, [%rd33+12];
	// begin inline asm
	{  cvt.f32.f16 %f177, %rs39;}

	// end inline asm
	ld.shared.f32 	%f199, [%r158+24];
	fma.rn.f32 	%f200, %f177, %f199, %f198;
	ld.global.u16 	%rs40, [%rd33+14];
	// begin inline asm
	{  cvt.f32.f16 %f178, %rs40;}

	// end inline asm
	ld.shared.f32 	%f201, [%r158+28];
	fma.rn.f32 	%f202, %f178, %f201, %f200;
	ld.global.u16 	%rs41, [%rd33+16];
	// begin inline asm
	{  cvt.f32.f16 %f179, %rs41;}

	// end inline asm
	ld.shared.f32 	%f203, [%r158+32];
	fma.rn.f32 	%f204, %f179, %f203, %f202;
	ld.global.u16 	%rs42, [%rd33+18];
	// begin inline asm
	{  cvt.f32.f16 %f180, %rs42;}

	// end inline asm
	ld.shared.f32 	%f205, [%r158+36];
	fma.rn.f32 	%f206, %f180, %f205, %f204;
	ld.global.u16 	%rs43, [%rd33+20];
	// begin inline asm
	{  cvt.f32.f16 %f181, %rs43;}

	// end inline asm
	ld.shared.f32 	%f207, [%r158+40];
	fma.rn.f32 	%f208, %f181, %f207, %f206;
	ld.global.u16 	%rs44, [%rd33+22];
	// begin inline asm
	{  cvt.f32.f16 %f182, %rs44;}

	// end inline asm
	ld.shared.f32 	%f209, [%r158+44];
	fma.rn.f32 	%f210, %f182, %f209, %f208;
	ld.global.u16 	%rs45, [%rd33+24];
	// begin inline asm
	{  cvt.f32.f16 %f183, %rs45;}

	// end inline asm
	ld.shared.f32 	%f211, [%r158+48];
	fma.rn.f32 	%f212, %f183, %f211, %f210;
	ld.global.u16 	%rs46, [%rd33+26];
	// begin inline asm
	{  cvt.f32.f16 %f184, %rs46;}

	// end inline asm
	ld.shared.f32 	%f213, [%r158+52];
	fma.rn.f32 	%f214, %f184, %f213, %f212;
	ld.global.u16 	%rs47, [%rd33+28];
	// begin inline asm
	{  cvt.f32.f16 %f185, %rs47;}

	// end inline asm
	ld.shared.f32 	%f215, [%r158+56];
	fma.rn.f32 	%f216, %f185, %f215, %f214;
	ld.global.u16 	%rs48, [%rd33+30];
	// begin inline asm
	{  cvt.f32.f16 %f186, %rs48;}

	// end inline asm
	ld.shared.f32 	%f217, [%r158+60];
	fma.rn.f32 	%f541, %f186, %f217, %f216;
	add.s32 	%r257, %r257, 16;
	setp.eq.s32 	%p20, %r257, %r17;
	mov.u32 	%r259, %r17;
	@%p20 bra 	$L__BB0_13;
	bra.uni 	$L__BB0_12;
$L__BB0_13:
	setp.eq.s32 	%p21, %r15, 0;
	@%p21 bra 	$L__BB0_36;
	add.s32 	%r159, %r15, -1;
	setp.lt.u32 	%p22, %r159, 7;
	@%p22 bra 	$L__BB0_16;
	add.s32 	%r160, %r259, %r26;
	mul.wide.s32 	%rd34, %r160, 2;
	add.s64 	%rd35, %rd4, %rd34;
	ld.global.u16 	%rs49, [%rd35];
	// begin inline asm
	{  cvt.f32.f16 %f219, %rs49;}

	// end inline asm
	shl.b32 	%r161, %r259, 2;
	mov.u32 	%r162, _ZZ32gqa_attention_decode_kernel_implP6__halfPKS_S2_S2_S0_S0_iiiiiifE8q_shared;
	add.s32 	%r163, %r162, %r161;
	ld.shared.f32 	%f227, [%r163];
	fma.rn.f32 	%f228, %f219, %f227, %f541;
	ld.global.u16 	%rs50, [%rd35+2];
	// begin inline asm
	{  cvt.f32.f16 %f220, %rs50;}

	// end inline asm
	ld.shared.f32 	%f229, [%r163+4];
	fma.rn.f32 	%f230, %f220, %f229, %f228;
	ld.global.u16 	%rs51, [%rd35+4];
	// begin inline asm
	{  cvt.f32.f16 %f221, %rs51;}

	// end inline asm
	ld.shared.f32 	%f231, [%r163+8];
	fma.rn.f32 	%f232, %f221, %f231, %f230;
	ld.global.u16 	%rs52, [%rd35+6];
	// begin inline asm
	{  cvt.f32.f16 %f222, %rs52;}

	// end inline asm
	ld.shared.f32 	%f233, [%r163+12];
	fma.rn.f32 	%f234, %f222, %f233, %f232;
	ld.global.u16 	%rs53, [%rd35+8];
	// begin inline asm
	{  cvt.f32.f16 %f223, %rs53;}

	// end inline asm
	ld.shared.f32 	%f235, [%r163+16];
	fma.rn.f32 	%f236, %f223, %f235, %f234;
	ld.global.u16 	%rs54, [%rd35+10];
	// begin inline asm
	{  cvt.f32.f16 %f224, %rs54;}

	// end inline asm
	ld.shared.f32 	%f237, [%r163+20];
	fma.rn.f32 	%f238, %f224, %f237, %f236;
	ld.global.u16 	%rs55, [%rd35+12];
	// begin inline asm
	{  cvt.f32.f16 %f225, %rs55;}

	// end inline asm
	ld.shared.f32 	%f239, [%r163+24];
	fma.rn.f32 	%f240, %f225, %f239, %f238;
	ld.global.u16 	%rs56, [%rd35+14];
	// begin inline asm
	{  cvt.f32.f16 %f226, %rs56;}

	// end inline asm
	ld.shared.f32 	%f241, [%r163+28];
	fma.rn.f32 	%f541, %f226, %f241, %f240;
	add.s32 	%r259, %r259, 8;
$L__BB0_16:
	setp.eq.s32 	%p23, %r16, 0;
	@%p23 bra 	$L__BB0_36;
	add.s32 	%r164, %r16, -1;
	setp.lt.u32 	%p24, %r164, 3;
	@%p24 bra 	$L__BB0_19;
	add.s32 	%r165, %r259, %r26;
	mul.wide.s32 	%rd36, %r165, 2;
	add.s64 	%rd37, %rd4, %rd36;
	ld.global.u16 	%rs57, [%rd37];
	// begin inline asm
	{  cvt.f32.f16 %f243, %rs57;}

	// end inline asm
	shl.b32 	%r166, %r259, 2;
	mov.u32 	%r167, _ZZ32gqa_attention_decode_kernel_implP6__halfPKS_S2_S2_S0_S0_iiiiiifE8q_shared;
	add.s32 	%r168, %r167, %r166;
	ld.shared.f32 	%f247, [%r168];
	fma.rn.f32 	%f248, %f243, %f247, %f541;
	ld.global.u16 	%rs58, [%rd37+2];
	// begin inline asm
	{  cvt.f32.f16 %f244, %rs58;}

	// end inline asm
	ld.shared.f32 	%f249, [%r168+4];
	fma.rn.f32 	%f250, %f244, %f249, %f248;
	ld.global.u16 	%rs59, [%rd37+4];
	// begin inline asm
	{  cvt.f32.f16 %f245, %rs59;}

	// end inline asm
	ld.shared.f32 	%f251, [%r168+8];
	fma.rn.f32 	%f252, %f245, %f251, %f250;
	ld.global.u16 	%rs60, [%rd37+6];
	// begin inline asm
	{  cvt.f32.f16 %f246, %rs60;}

	// end inline asm
	ld.shared.f32 	%f253, [%r168+12];
	fma.rn.f32 	%f541, %f246, %f253, %f252;
	add.s32 	%r259, %r259, 4;
$L__BB0_19:
	setp.eq.s32 	%p25, %r18, 0;
	@%p25 bra 	$L__BB0_36;
	setp.eq.s32 	%p26, %r18, 1;
	add.s32 	%r169, %r259, %r26;
	mul.wide.s32 	%rd38, %r169, 2;
	add.s64 	%rd7, %rd4, %rd38;
	ld.global.u16 	%rs61, [%rd7];
	// begin inline asm
	{  cvt.f32.f16 %f254, %rs61;}

	// end inline asm
	shl.b32 	%r170, %r259, 2;
	mov.u32 	%r171, _ZZ32gqa_attention_decode_kernel_implP6__halfPKS_S2_S2_S0_S0_iiiiiifE8q_shared;
	add.s32 	%r32, %r171, %r170;
	ld.shared.f32 	%f255, [%r32];
	fma.rn.f32 	%f541, %f254, %f255, %f541;
	@%p26 bra 	$L__BB0_36;
	setp.eq.s32 	%p27, %r18, 2;
	ld.global.u16 	%rs62, [%rd7+2];
	// begin inline asm
	{  cvt.f32.f16 %f256, %rs62;}

	// end inline asm
	ld.shared.f32 	%f257, [%r32+4];
	fma.rn.f32 	%f541, %f256, %f257, %f541;
	@%p27 bra 	$L__BB0_36;
	ld.global.u16 	%rs63, [%rd7+4];
	// begin inline asm
	{  cvt.f32.f16 %f258, %rs63;}

	// end inline asm
	ld.shared.f32 	%f259, [%r32+8];
	fma.rn.f32 	%f541, %f258, %f259, %f541;
	bra.uni 	$L__BB0_36;
$L__BB0_23:
	setp.lt.u32 	%p10, %r14, 15;
	mov.f32 	%f541, 0f00000000;
	mov.b32 	%r262, 0;
	@%p10 bra 	$L__BB0_26;
	mov.f32 	%f541, 0f00000000;
	mov.b32 	%r256, 0;
$L__BB0_25:
	.pragma "nounroll";
	add.s32 	%r135, %r256, %r12;
	mul.wide.s32 	%rd25, %r135, 2;
	add.s64 	%rd26, %rd5, %rd25;
	ld.global.u16 	%rs2, [%rd26];
	// begin inline asm
	{  cvt.f32.f16 %f79, %rs2;}

	// end inline asm
	shl.b32 	%r136, %r256, 2;
	mov.u32 	%r137, _ZZ32gqa_attention_decode_kernel_implP6__halfPKS_S2_S2_S0_S0_iiiiiifE8q_shared;
	add.s32 	%r138, %r137, %r136;
	ld.shared.f32 	%f95, [%r138];
	fma.rn.f32 	%f96, %f79, %f95, %f541;
	ld.global.u16 	%rs3, [%rd26+2];
	// begin inline asm
	{  cvt.f32.f16 %f80, %rs3;}

	// end inline asm
	ld.shared.f32 	%f97, [%r138+4];
	fma.rn.f32 	%f98, %f80, %f97, %f96;
	ld.global.u16 	%rs4, [%rd26+4];
	// begin inline asm
	{  cvt.f32.f16 %f81, %rs4;}

	// end inline asm
	ld.shared.f32 	%f99, [%r138+8];
	fma.rn.f32 	%f100, %f81, %f99, %f98;
	ld.global.u16 	%rs5, [%rd26+6];
	// begin inline asm
	{  cvt.f32.f16 %f82, %rs5;}

	// end inline asm
	ld.shared.f32 	%f101, [%r138+12];
	fma.rn.f32 	%f102, %f82, %f101, %f100;
	ld.global.u16 	%rs6, [%rd26+8];
	// begin inline asm
	{  cvt.f32.f16 %f83, %rs6;}

	// end inline asm
	ld.shared.f32 	%f103, [%r138+16];
	fma.rn.f32 	%f104, %f83, %f103, %f102;
	ld.global.u16 	%rs7, [%rd26+10];
	// begin inline asm
	{  cvt.f32.f16 %f84, %rs7;}

	// end inline asm
	ld.shared.f32 	%f105, [%r138+20];
	fma.rn.f32 	%f106, %f84, %f105, %f104;
	ld.global.u16 	%rs8, [%rd26+12];
	// begin inline asm
	{  cvt.f32.f16 %f85, %rs8;}

	// end inline asm
	ld.shared.f32 	%f107, [%r138+24];
	fma.rn.f32 	%f108, %f85, %f107, %f106;
	ld.global.u16 	%rs9, [%rd26+14];
	// begin inline asm
	{  cvt.f32.f16 %f86, %rs9;}

	// end inline asm
	ld.shared.f32 	%f109, [%r138+28];
	fma.rn.f32 	%f110, %f86, %f109, %f108;
	ld.global.u16 	%rs10, [%rd26+16];
	// begin inline asm
	{  cvt.f32.f16 %f87, %rs10;}

	// end inline asm
	ld.shared.f32 	%f111, [%r138+32];
	fma.rn.f32 	%f112, %f87, %f111, %f110;
	ld.global.u16 	%rs11, [%rd26+18];
	// begin inline asm
	{  cvt.f32.f16 %f88, %rs11;}

	// end inline asm
	ld.shared.f32 	%f113, [%r138+36];
	fma.rn.f32 	%f114, %f88, %f113, %f112;
	ld.global.u16 	%rs12, [%rd26+20];
	// begin inline asm
	{  cvt.f32.f16 %f89, %rs12;}

	// end inline asm
	ld.shared.f32 	%f115, [%r138+40];
	fma.rn.f32 	%f116, %f89, %f115, %f114;
	ld.global.u16 	%rs13, [%rd26+22];
	// begin inline asm
	{  cvt.f32.f16 %f90, %rs13;}

	// end inline asm
	ld.shared.f32 	%f117, [%r138+44];
	fma.rn.f32 	%f118, %f90, %f117, %f116;
	ld.global.u16 	%rs14, [%rd26+24];
	// begin inline asm
	{  cvt.f32.f16 %f91, %rs14;}

	// end inline asm
	ld.shared.f32 	%f119, [%r138+48];
	fma.rn.f32 	%f120, %f91, %f119, %f118;
	ld.global.u16 	%rs15, [%rd26+26];
	// begin inline asm
	{  cvt.f32.f16 %f92, %rs15;}

	// end inline asm
	ld.shared.f32 	%f121, [%r138+52];
	fma.rn.f32 	%f122, %f92, %f121, %f120;
	ld.global.u16 	%rs16, [%rd26+28];
	// begin inline asm
	{  cvt.f32.f16 %f93, %rs16;}

	// end inline asm
	ld.shared.f32 	%f123, [%r138+56];
	fma.rn.f32 	%f124, %f93, %f123, %f122;
	ld.global.u16 	%rs17, [%rd26+30];
	// begin inline asm
	{  cvt.f32.f16 %f94, %rs17;}

	// end inline asm
	ld.shared.f32 	%f125, [%r138+60];
	fma.rn.f32 	%f541, %f94, %f125, %f124;
	add.s32 	%r256, %r256, 16;
	setp.eq.s32 	%p11, %r256, %r17;
	mov.u32 	%r262, %r17;
	@%p11 bra 	$L__BB0_26;
	bra.uni 	$L__BB0_25;
$L__BB0_26:
	setp.eq.s32 	%p12, %r15, 0;
	@%p12 bra 	$L__BB0_36;
	add.s32 	%r139, %r15, -1;
	setp.lt.u32 	%p13, %r139, 7;
	@%p13 bra 	$L__BB0_29;
	add.s32 	%r140, %r262, %r12;
	mul.wide.s32 	%rd27, %r140, 2;
	add.s64 	%rd28, %rd5, %rd27;
	ld.global.u16 	%rs18, [%rd28];
	// begin inline asm
	{  cvt.f32.f16 %f127, %rs18;}

	// end inline asm
	shl.b32 	%r141, %r262, 2;
	mov.u32 	%r142, _ZZ32gqa_attention_decode_kernel_implP6__halfPKS_S2_S2_S0_S0_iiiiiifE8q_shared;
	add.s32 	%r143, %r142, %r141;
	ld.shared.f32 	%f135, [%r143];
	fma.rn.f32 	%f136, %f127, %f135, %f541;
	ld.global.u16 	%rs19, [%rd28+2];
	// begin inline asm
	{  cvt.f32.f16 %f128, %rs19;}

	// end inline asm
	ld.shared.f32 	%f137, [%r143+4];
	fma.rn.f32 	%f138, %f128, %f137, %f136;
	ld.global.u16 	%rs20, [%rd28+4];
	// begin inline asm
	{  cvt.f32.f16 %f129, %rs20;}

	// end inline asm
	ld.shared.f32 	%f139, [%r143+8];
	fma.rn.f32 	%f140, %f129, %f139, %f138;
	ld.global.u16 	%rs21, [%rd28+6];
	// begin inline asm
	{  cvt.f32.f16 %f130, %rs21;}

	// end inline asm
	ld.shared.f32 	%f141, [%r143+12];
	fma.rn.f32 	%f142, %f130, %f141, %f140;
	ld.global.u16 	%rs22, [%rd28+8];
	// begin inline asm
	{  cvt.f32.f16 %f131, %rs22;}

	// end inline asm
	ld.shared.f32 	%f143, [%r143+16];
	fma.rn.f32 	%f144, %f131, %f143, %f142;
	ld.global.u16 	%rs23, [%rd28+10];
	// begin inline asm
	{  cvt.f32.f16 %f132, %rs23;}

	// end inline asm
	ld.shared.f32 	%f145, [%r143+20];
	fma.rn.f32 	%f146, %f132, %f145, %f144;
	ld.global.u16 	%rs24, [%rd28+12];
	// begin inline asm
	{  cvt.f32.f16 %f133, %rs24;}

	// end inline asm
	ld.shared.f32 	%f147, [%r143+24];
	fma.rn.f32 	%f148, %f133, %f147, %f146;
	ld.global.u16 	%rs25, [%rd28+14];
	// begin inline asm
	{  cvt.f32.f16 %f134, %rs25;}

	// end inline asm
	ld.shared.f32 	%f149, [%r143+28];
	fma.rn.f32 	%f541, %f134, %f149, %f148;
	add.s32 	%r262, %r262, 8;
$L__BB0_29:
	setp.eq.s32 	%p14, %r16, 0;
	@%p14 bra 	$L__BB0_36;
	add.s32 	%r144, %r16, -1;
	setp.lt.u32 	%p15, %r144, 3;
	@%p15 bra 	$L__BB0_32;
	add.s32 	%r145, %r262, %r12;
	mul.wide.s32 	%rd29, %r145, 2;
	add.s64 	%rd30, %rd5, %rd29;
	ld.global.u16 	%rs26, [%rd30];
	// begin inline asm
	{  cvt.f32.f16 %f151, %rs26;}

	// end inline asm
	shl.b32 	%r146, %r262, 2;
	mov.u32 	%r147, _ZZ32gqa_attention_decode_kernel_implP6__halfPKS_S2_S2_S0_S0_iiiiiifE8q_shared;
	add.s32 	%r148, %r147, %r146;
	ld.shared.f32 	%f155, [%r148];
	fma.rn.f32 	%f156, %f151, %f155, %f541;
	ld.global.u16 	%rs27, [%rd30+2];
	// begin inline asm
	{  cvt.f32.f16 %f152, %rs27;}

	// end inline asm
	ld.shared.f32 	%f157, [%r148+4];
	fma.rn.f32 	%f158, %f152, %f157, %f156;
	ld.global.u16 	%rs28, [%rd30+4];
	// begin inline asm
	{  cvt.f32.f16 %f153, %rs28;}

	// end inline asm
	ld.shared.f32 	%f159, [%r148+8];
	fma.rn.f32 	%f160, %f153, %f159, %f158;
	ld.global.u16 	%rs29, [%rd30+6];
	// begin inline asm
	{  cvt.f32.f16 %f154, %rs29;}

	// end inline asm
	ld.shared.f32 	%f161, [%r148+12];
	fma.rn.f32 	%f541, %f154, %f161, %f160;
	add.s32 	%r262, %r262, 4;
$L__BB0_32:
	setp.eq.s32 	%p16, %r18, 0;
	@%p16 bra 	$L__BB0_36;
	setp.eq.s32 	%p17, %r18, 1;
	add.s32 	%r149, %r262, %r12;
	mul.wide.s32 	%rd31, %r149, 2;
	add.s64 	%rd8, %rd5, %rd31;
	ld.global.u16 	%rs30, [%rd8];
	// begin inline asm
	{  cvt.f32.f16 %f162, %rs30;}

	// end inline asm
	shl.b32 	%r150, %r262, 2;
	mov.u32 	%r151, _ZZ32gqa_attention_decode_kernel_implP6__halfPKS_S2_S2_S0_S0_iiiiiifE8q_shared;
	add.s32 	%r38, %r151, %r150;
	ld.shared.f32 	%f163, [%r38];
	fma.rn.f32 	%f541, %f162, %f163, %f541;
	@%p17 bra 	$L__BB0_36;
	setp.eq.s32 	%p18, %r18, 2;
	ld.global.u16 	%rs31, [%rd8+2];
	// begin inline asm
	{  cvt.f32.f16 %f164, %rs31;}

	// end inline asm
	ld.shared.f32 	%f165, [%r38+4];
	fma.rn.f32 	%f541, %f164, %f165, %f541;
	@%p18 bra 	$L__BB0_36;
	ld.global.u16 	%rs32, [%rd8+4];
	// begin inline asm
	{  cvt.f32.f16 %f166, %rs32;}

	// end inline asm
	ld.shared.f32 	%f167, [%r38+8];
	fma.rn.f32 	%f541, %f166, %f167, %f541;
$L__BB0_36:
	ld.param.f32 	%f538, [_Z32gqa_attention_decode_kernel_implP6__halfPKS_S2_S2_S0_S0_iiiiiif_param_12];
	mul.f32 	%f260, %f538, %f541;
	shl.b32 	%r172, %r255, 2;
	mov.u32 	%r173, shared_mem;
	add.s32 	%r174, %r173, %r172;
	st.shared.f32 	[%r174], %f260;
	mov.u32 	%r175, %ntid.x;
	add.s32 	%r255, %r255, %r175;
	setp.gt.s32 	%p28, %r255, %r119;
	@%p28 bra 	$L__BB0_37;
	bra.uni 	$L__BB0_9;
$L__BB0_37:
	shl.b32 	%r176, %r119, 2;
	mov.u32 	%r177, shared_mem;
	add.s32 	%r41, %r177, %r176;
	bar.sync 	0;
	setp.ne.s32 	%p29, %r281, 0;
	@%p29 bra 	$L__BB0_52;
	setp.lt.s32 	%p30, %r119, 0;
	mov.f32 	%f562, 0fCE6E6B28;
	@%p30 bra 	$L__BB0_51;
	and.b32  	%r42, %r6, 15;
	setp.lt.u32 	%p31, %r119, 15;
	mov.f32 	%f562, 0fCE6E6B28;
	mov.b32 	%r267, 0;
	@%p31 bra 	$L__BB0_42;
	and.b32  	%r267, %r6, -16;
	mov.f32 	%f562, 0fCE6E6B28;
	mov.b32 	%r265, 0;
$L__BB0_41:
	.pragma "nounroll";
	shl.b32 	%r180, %r265, 2;
	mov.u32 	%r181, shared_mem;
	add.s32 	%r182, %r181, %r180;
	ld.shared.v4.f32 	{%f265, %f266, %f267, %f268}, [%r182];
	max.f32 	%f269, %f562, %f265;
	max.f32 	%f270, %f269, %f266;
	max.f32 	%f271, %f270, %f267;
	max.f32 	%f272, %f271, %f268;
	ld.shared.v4.f32 	{%f273, %f274, %f275, %f276}, [%r182+16];
	max.f32 	%f277, %f272, %f273;
	max.f32 	%f278, %f277, %f274;
	max.f32 	%f279, %f278, %f275;
	max.f32 	%f280, %f279, %f276;
	ld.shared.v4.f32 	{%f281, %f282, %f283, %f284}, [%r182+32];
	max.f32 	%f285, %f280, %f281;
	max.f32 	%f286, %f285, %f282;
	max.f32 	%f287, %f286, %f283;
	max.f32 	%f288, %f287, %f284;
	ld.shared.v4.f32 	{%f289, %f290, %f291, %f292}, [%r182+48];
	max.f32 	%f293, %f288, %f289;
	max.f32 	%f294, %f293, %f290;
	max.f32 	%f295, %f294, %f291;
	max.f32 	%f562, %f295, %f292;
	add.s32 	%r265, %r265, 16;
	setp.ne.s32 	%p32, %r265, %r267;
	@%p32 bra 	$L__BB0_41;
$L__BB0_42:
	setp.eq.s32 	%p33, %r42, 0;
	@%p33 bra 	$L__BB0_51;
	and.b32  	%r47, %r6, 7;
	setp.lt.u32 	%p34, %r42, 8;
	@%p34 bra 	$L__BB0_45;
	shl.b32 	%r183, %r267, 2;
	mov.u32 	%r184, shared_mem;
	add.s32 	%r185, %r184, %r183;
	ld.shared.f32 	%f297, [%r185];
	max.f32 	%f298, %f562, %f297;
	ld.shared.f32 	%f299, [%r185+4];
	max.f32 	%f300, %f298, %f299;
	ld.shared.f32 	%f301, [%r185+8];
	max.f32 	%f302, %f300, %f301;
	ld.shared.f32 	%f303, [%r185+12];
	max.f32 	%f304, %f302, %f303;
	ld.shared.f32 	%f305, [%r185+16];
	max.f32 	%f306, %f304, %f305;
	ld.shared.f32 	%f307, [%r185+20];
	max.f32 	%f308, %f306, %f307;
	ld.shared.f32 	%f309, [%r185+24];
	max.f32 	%f310, %f308, %f309;
	ld.shared.f32 	%f311, [%r185+28];
	max.f32 	%f562, %f310, %f311;
	add.s32 	%r267, %r267, 8;
$L__BB0_45:
	setp.eq.s32 	%p35, %r47, 0;
	@%p35 bra 	$L__BB0_51;
	and.b32  	%r50, %r6, 3;
	setp.lt.u32 	%p36, %r47, 4;
	@%p36 bra 	$L__BB0_48;
	shl.b32 	%r186, %r267, 2;
	mov.u32 	%r187, shared_mem;
	add.s32 	%r188, %r187, %r186;
	ld.shared.f32 	%f313, [%r188];
	max.f32 	%f314, %f562, %f313;
	ld.shared.f32 	%f315, [%r188+4];
	max.f32 	%f316, %f314, %f315;
	ld.shared.f32 	%f317, [%r188+8];
	max.f32 	%f318, %f316, %f317;
	ld.shared.f32 	%f319, [%r188+12];
	max.f32 	%f562, %f318, %f319;
	add.s32 	%r267, %r267, 4;
$L__BB0_48:
	setp.eq.s32 	%p37, %r50, 0;
	@%p37 bra 	$L__BB0_51;
	mov.b32 	%r270, 0;
	mov.u32 	%r191, shared_mem;
$L__BB0_50:
	.pragma "nounroll";
	shl.b32 	%r190, %r267, 2;
	add.s32 	%r192, %r191, %r190;
	ld.shared.f32 	%f320, [%r192];
	max.f32 	%f562, %f562, %f320;
	add.s32 	%r267, %r267, 1;
	add.s32 	%r270, %r270, 1;
	setp.ne.s32 	%p38, %r270, %r50;
	@%p38 bra 	$L__BB0_50;
$L__BB0_51:
	st.shared.f32 	[%r41+4], %f562;
$L__BB0_52:
	setp.gt.s32 	%p39, %r281, %r119;
	bar.sync 	0;
	mov.f32 	%f564, 0f00000000;
	@%p39 bra 	$L__BB0_55;
	mov.f32 	%f564, 0f00000000;
	mov.u32 	%r57, %ntid.x;
	mov.u32 	%r194, shared_mem;
	mov.u32 	%r271, %r281;
$L__BB0_54:
	shl.b32 	%r193, %r271, 2;
	add.s32 	%r195, %r194, %r193;
	ld.shared.f32 	%f323, [%r195];
	ld.shared.f32 	%f324, [%r41+4];
	sub.f32 	%f325, %f323, %f324;
	fma.rn.f32 	%f326, %f325, 0f3BBB989D, 0f3F000000;
	cvt.sat.f32.f32 	%f327, %f326;
	mov.f32 	%f328, 0f4B400001;
	mov.f32 	%f329, 0f437C0000;
	fma.rm.f32 	%f330, %f327, %f329, %f328;
	add.f32 	%f331, %f330, 0fCB40007F;
	neg.f32 	%f332, %f331;
	fma.rn.f32 	%f333, %f325, 0f3FB8AA3B, %f332;
	fma.rn.f32 	%f334, %f325, 0f32A57060, %f333;
	mov.b32 	%r196, %f330;
	shl.b32 	%r197, %r196, 23;
	mov.b32 	%f335, %r197;
	ex2.approx.ftz.f32 	%f336, %f334;
	mul.f32 	%f337, %f336, %f335;
	st.shared.f32 	[%r195], %f337;
	add.f32 	%f564, %f564, %f337;
	add.s32 	%r271, %r271, %r57;
	setp.le.s32 	%p40, %r271, %r119;
	@%p40 bra 	$L__BB0_54;
$L__BB0_55:
	shl.b32 	%r198, %r281, 2;
	mov.u32 	%r199, _ZZ32gqa_attention_decode_kernel_implP6__halfPKS_S2_S2_S0_S0_iiiiiifE12partial_sums;
	add.s32 	%r60, %r199, %r198;
	st.shared.f32 	[%r60], %f564;
	bar.sync 	0;
	mov.u32 	%r61, %ntid.x;
	setp.lt.u32 	%p41, %r61, 2;
	@%p41 bra 	$L__BB0_60;
	mov.u32 	%r272, %r61;
$L__BB0_57:
	shr.u32 	%r63, %r272, 1;
	setp.ge.u32 	%p42, %r281, %r63;
	@%p42 bra 	$L__BB0_59;
	shl.b32 	%r200, %r63, 2;
	add.s32 	%r201, %r60, %r200;
	ld.shared.f32 	%f338, [%r201];
	ld.shared.f32 	%f339, [%r60];
	add.f32 	%f340, %f338, %f339;
	st.shared.f32 	[%r60], %f340;
$L__BB0_59:
	bar.sync 	0;
	setp.gt.u32 	%p43, %r272, 3;
	mov.u32 	%r272, %r63;
	@%p43 bra 	$L__BB0_57;
$L__BB0_60:
	setp.ne.s32 	%p44, %r281, 0;
	@%p44 bra 	$L__BB0_62;
	ld.shared.f32 	%f341, [_ZZ32gqa_attention_decode_kernel_implP6__halfPKS_S2_S2_S0_S0_iiiiiifE12partial_sums];
	st.shared.f32 	[%r41+8], %f341;
$L__BB0_62:
	setp.gt.s32 	%p45, %r281, %r119;
	bar.sync 	0;
	@%p45 bra 	$L__BB0_65;
	mov.u32 	%r203, shared_mem;
	mov.u32 	%r273, %r281;
$L__BB0_64:
	shl.b32 	%r202, %r273, 2;
	add.s32 	%r204, %r203, %r202;
	ld.shared.f32 	%f342, [%r204];
	ld.shared.f32 	%f343, [%r41+8];
	div.rn.f32 	%f344, %f342, %f343;
	st.shared.f32 	[%r204], %f344;
	add.s32 	%r273, %r273, %r61;
	setp.le.s32 	%p46, %r273, %r119;
	@%p46 bra 	$L__BB0_64;
$L__BB0_65:
	setp.ge.s32 	%p47, %r281, %r123;
	bar.sync 	0;
	@%p47 bra 	$L__BB0_106;
	mad.lo.s32 	%r66, %r122, %r1, %r5;
	mul.lo.s32 	%r67, %r66, %r120;
	mul.lo.s32 	%r68, %r66, %r123;
	ld.shared.f32 	%f45, [%r41];
	mad.lo.s32 	%r205, %r121, %r1, %r2;
	mul.lo.s32 	%r69, %r205, %r123;
	setp.ne.s64 	%p48, %rd18, 0;
	add.s32 	%r206, %r67, %r119;
	mul.lo.s32 	%r70, %r206, %r123;
	@%p48 bra 	$L__BB0_84;
	setp.gt.s32 	%p63, %r119, 0;
	@%p63 bra 	$L__BB0_68;
	bra.uni 	$L__BB0_83;
$L__BB0_68:
	and.b32  	%r71, %r119, 15;
	add.s32 	%r72, %r71, -1;
	and.b32  	%r73, %r119, 7;
	add.s32 	%r74, %r73, -1;
	and.b32  	%r75, %r119, 2147483632;
	and.b32  	%r76, %r119, 3;
	neg.s32 	%r77, %r75;
	mul.lo.s32 	%r234, %r123, %r120;
	mul.lo.s32 	%r78, %r234, %r66;
	shl.b32 	%r79, %r123, 4;
	mul.wide.s32 	%rd10, %r123, 2;
$L__BB0_69:
	setp.lt.u32 	%p65, %r119, 16;
	mov.f32 	%f572, 0f00000000;
	mov.b32 	%r279, 0;
	@%p65 bra 	$L__BB0_72;
	add.s32 	%r275, %r78, %r281;
	mov.u32 	%r237, shared_mem;
	add.s32 	%r276, %r237, 32;
	mov.f32 	%f572, 0f00000000;
	mov.u32 	%r277, %r77;
$L__BB0_71:
	.pragma "nounroll";
	mul.wide.s32 	%rd95, %r275, 2;
	add.s64 	%rd96, %rd1, %rd95;
	ld.global.u16 	%rs105, [%rd96];
	// begin inline asm
	{  cvt.f32.f16 %f446, %rs105;}

	// end inline asm
	ld.shared.v4.f32 	{%f462, %f463, %f464, %f465}, [%r276+-32];
	fma.rn.f32 	%f466, %f446, %f462, %f572;
	mul.wide.s32 	%rd97, %r123, 2;
	add.s64 	%rd98, %rd96, %rd97;
	ld.global.u16 	%rs106, [%rd98];
	// begin inline asm
	{  cvt.f32.f16 %f447, %rs106;}

	// end inline asm
	fma.rn.f32 	%f467, %f447, %f463, %f466;
	add.s64 	%rd99, %rd98, %rd97;
	ld.global.u16 	%rs107, [%rd99];
	// begin inline asm
	{  cvt.f32.f16 %f448, %rs107;}

	// end inline asm
	fma.rn.f32 	%f468, %f448, %f464, %f467;
	add.s64 	%rd100, %rd99, %rd97;
	ld.global.u16 	%rs108, [%rd100];
	// begin inline asm
	{  cvt.f32.f16 %f449, %rs108;}

	// end inline asm
	fma.rn.f32 	%f469, %f449, %f465, %f468;
	add.s64 	%rd101, %rd100, %rd97;
	ld.global.u16 	%rs109, [%rd101];
	// begin inline asm
	{  cvt.f32.f16 %f450, %rs109;}

	// end inline asm
	ld.shared.v4.f32 	{%f470, %f471, %f472, %f473}, [%r276+-16];
	fma.rn.f32 	%f474, %f450, %f470, %f469;
	add.s64 	%rd102, %rd101, %rd97;
	ld.global.u16 	%rs110, [%rd102];
	// begin inline asm
	{  cvt.f32.f16 %f451, %rs110;}

	// end inline asm
	fma.rn.f32 	%f475, %f451, %f471, %f474;
	add.s64 	%rd103, %rd102, %rd97;
	ld.global.u16 	%rs111, [%rd103];
	// begin inline asm
	{  cvt.f32.f16 %f452, %rs111;}

	// end inline asm
	fma.rn.f32 	%f476, %f452, %f472, %f475;
	add.s64 	%rd104, %rd103, %rd97;
	ld.global.u16 	%rs112, [%rd104];
	// begin inline asm
	{  cvt.f32.f16 %f453, %rs112;}

	// end inline asm
	fma.rn.f32 	%f477, %f453, %f473, %f476;
	add.s64 	%rd105, %rd104, %rd97;
	ld.global.u16 	%rs113, [%rd105];
	// begin inline asm
	{  cvt.f32.f16 %f454, %rs113;}

	// end inline asm
	ld.shared.v4.f32 	{%f478, %f479, %f480, %f481}, [%r276];
	fma.rn.f32 	%f482, %f454, %f478, %f477;
	add.s64 	%rd106, %rd105, %rd97;
	ld.global.u16 	%rs114, [%rd106];
	// begin inline asm
	{  cvt.f32.f16 %f455, %rs114;}

	// end inline asm
	fma.rn.f32 	%f483, %f455, %f479, %f482;
	add.s64 	%rd107, %rd106, %rd97;
	ld.global.u16 	%rs115, [%rd107];
	// begin inline asm
	{  cvt.f32.f16 %f456, %rs115;}

	// end inline asm
	fma.rn.f32 	%f484, %f456, %f480, %f483;
	add.s64 	%rd108, %rd107, %rd97;
	ld.global.u16 	%rs116, [%rd108];
	// begin inline asm
	{  cvt.f32.f16 %f457, %rs116;}

	// end inline asm
	fma.rn.f32 	%f485, %f457, %f481, %f484;
	add.s64 	%rd109, %rd108, %rd97;
	ld.global.u16 	%rs117, [%rd109];
	// begin inline asm
	{  cvt.f32.f16 %f458, %rs117;}

	// end inline asm
	ld.shared.v4.f32 	{%f486, %f487, %f488, %f489}, [%r276+16];
	fma.rn.f32 	%f490, %f458, %f486, %f485;
	add.s64 	%rd110, %rd109, %rd97;
	ld.global.u16 	%rs118, [%rd110];
	// begin inline asm
	{  cvt.f32.f16 %f459, %rs118;}

	// end inline asm
	fma.rn.f32 	%f491, %f459, %f487, %f490;
	add.s64 	%rd111, %rd110, %rd97;
	ld.global.u16 	%rs119, [%rd111];
	// begin inline asm
	{  cvt.f32.f16 %f460, %rs119;}

	// end inline asm
	fma.rn.f32 	%f492, %f460, %f488, %f491;
	add.s64 	%rd112, %rd111, %rd97;
	ld.global.u16 	%rs120, [%rd112];
	// begin inline asm
	{  cvt.f32.f16 %f461, %rs120;}

	// end inline asm
	fma.rn.f32 	%f572, %f461, %f489, %f492;
	add.s32 	%r277, %r277, 16;
	add.s32 	%r276, %r276, 64;
	add.s32 	%r275, %r275, %r79;
	setp.ne.s32 	%p66, %r277, 0;
	mov.u32 	%r279, %r75;
	@%p66 bra 	$L__BB0_71;
$L__BB0_72:
	setp.eq.s32 	%p67, %r71, 0;
	@%p67 bra 	$L__BB0_82;
	setp.lt.u32 	%p68, %r72, 7;
	@%p68 bra 	$L__BB0_75;
	add.s32 	%r238, %r67, %r279;
	mad.lo.s32 	%r239, %r238, %r123, %r281;
	mul.wide.s32 	%rd113, %r239, 2;
	add.s64 	%rd114, %rd1, %rd113;
	ld.global.u16 	%rs121, [%rd114];
	// begin inline asm
	{  cvt.f32.f16 %f494, %rs121;}

	// end inline asm
	shl.b32 	%r240, %r279, 2;
	mov.u32 	%r241, shared_mem;
	add.s32 	%r242, %r241, %r240;
	ld.shared.f32 	%f502, [%r242];
	fma.rn.f32 	%f503, %f494, %f502, %f572;
	mul.wide.s32 	%rd115, %r123, 2;
	add.s64 	%rd116, %rd114, %rd115;
	ld.global.u16 	%rs122, [%rd116];
	// begin inline asm
	{  cvt.f32.f16 %f495, %rs122;}

	// end inline asm
	ld.shared.f32 	%f504, [%r242+4];
	fma.rn.f32 	%f505, %f495, %f504, %f503;
	add.s64 	%rd117, %rd116, %rd115;
	ld.global.u16 	%rs123, [%rd117];
	// begin inline asm
	{  cvt.f32.f16 %f496, %rs123;}

	// end inline asm
	ld.shared.f32 	%f506, [%r242+8];
	fma.rn.f32 	%f507, %f496, %f506, %f505;
	add.s64 	%rd118, %rd117, %rd115;
	ld.global.u16 	%rs124, [%rd118];
	// begin inline asm
	{  cvt.f32.f16 %f497, %rs124;}

	// end inline asm
	ld.shared.f32 	%f508, [%r242+12];
	fma.rn.f32 	%f509, %f497, %f508, %f507;
	add.s64 	%rd119, %rd118, %rd115;
	ld.global.u16 	%rs125, [%rd119];
	// begin inline asm
	{  cvt.f32.f16 %f498, %rs125;}

	// end inline asm
	ld.shared.f32 	%f510, [%r242+16];
	fma.rn.f32 	%f511, %f498, %f510, %f509;
	add.s64 	%rd120, %rd119, %rd115;
	ld.global.u16 	%rs126, [%rd120];
	// begin inline asm
	{  cvt.f32.f16 %f499, %rs126;}

	// end inline asm
	ld.shared.f32 	%f512, [%r242+20];
	fma.rn.f32 	%f513, %f499, %f512, %f511;
	add.s64 	%rd121, %rd120, %rd115;
	ld.global.u16 	%rs127, [%rd121];
	// begin inline asm
	{  cvt.f32.f16 %f500, %rs127;}

	// end inline asm
	ld.shared.f32 	%f514, [%r242+24];
	fma.rn.f32 	%f515, %f500, %f514, %f513;
	add.s64 	%rd122, %rd121, %rd115;
	ld.global.u16 	%rs128, [%rd122];
	// begin inline asm
	{  cvt.f32.f16 %f501, %rs128;}

	// end inline asm
	ld.shared.f32 	%f516, [%r242+28];
	fma.rn.f32 	%f572, %f501, %f516, %f515;
	add.s32 	%r279, %r279, 8;
$L__BB0_75:
	setp.eq.s32 	%p69, %r73, 0;
	@%p69 bra 	$L__BB0_82;
	setp.lt.u32 	%p70, %r74, 3;
	@%p70 bra 	$L__BB0_78;
	add.s32 	%r243, %r67, %r279;
	mad.lo.s32 	%r244, %r243, %r123, %r281;
	mul.wide.s32 	%rd123, %r244, 2;
	add.s64 	%rd124, %rd1, %rd123;
	ld.global.u16 	%rs129, [%rd124];
	// begin inline asm
	{  cvt.f32.f16 %f518, %rs129;}

	// end inline asm
	shl.b32 	%r245, %r279, 2;
	mov.u32 	%r246, shared_mem;
	add.s32 	%r247, %r246, %r245;
	ld.shared.f32 	%f522, [%r247];
	fma.rn.f32 	%f523, %f518, %f522, %f572;
	add.s64 	%rd126, %rd124, %rd10;
	ld.global.u16 	%rs130, [%rd126];
	// begin inline asm
	{  cvt.f32.f16 %f519, %rs130;}

	// end inline asm
	ld.shared.f32 	%f524, [%r247+4];
	fma.rn.f32 	%f525, %f519, %f524, %f523;
	add.s64 	%rd127, %rd126, %rd10;
	ld.global.u16 	%rs131, [%rd127];
	// begin inline asm
	{  cvt.f32.f16 %f520, %rs131;}

	// end inline asm
	ld.shared.f32 	%f526, [%r247+8];
	fma.rn.f32 	%f527, %f520, %f526, %f525;
	add.s64 	%rd128, %rd127, %rd10;
	ld.global.u16 	%rs132, [%rd128];
	// begin inline asm
	{  cvt.f32.f16 %f521, %rs132;}

	// end inline asm
	ld.shared.f32 	%f528, [%r247+12];
	fma.rn.f32 	%f572, %f521, %f528, %f527;
	add.s32 	%r279, %r279, 4;
$L__BB0_78:
	setp.eq.s32 	%p71, %r76, 0;
	@%p71 bra 	$L__BB0_82;
	setp.eq.s32 	%p72, %r76, 1;
	add.s32 	%r248, %r67, %r279;
	mad.lo.s32 	%r249, %r248, %r123, %r281;
	mul.wide.s32 	%rd129, %r249, 2;
	add.s64 	%rd9, %rd1, %rd129;
	ld.global.u16 	%rs133, [%rd9];
	// begin inline asm
	{  cvt.f32.f16 %f529, %rs133;}

	// end inline asm
	shl.b32 	%r250, %r279, 2;
	mov.u32 	%r251, shared_mem;
	add.s32 	%r93, %r251, %r250;
	ld.shared.f32 	%f530, [%r93];
	fma.rn.f32 	%f572, %f529, %f530, %f572;
	@%p72 bra 	$L__BB0_82;
	setp.eq.s32 	%p73, %r76, 2;
	add.s64 	%rd11, %rd9, %rd10;
	ld.global.u16 	%rs134, [%rd11];
	// begin inline asm
	{  cvt.f32.f16 %f531, %rs134;}

	// end inline asm
	ld.shared.f32 	%f532, [%r93+4];
	fma.rn.f32 	%f572, %f531, %f532, %f572;
	@%p73 bra 	$L__BB0_82;
	add.s64 	%rd130, %rd11, %rd10;
	ld.global.u16 	%rs135, [%rd130];
	// begin inline asm
	{  cvt.f32.f16 %f533, %rs135;}

	// end inline asm
	ld.shared.f32 	%f534, [%r93+8];
	fma.rn.f32 	%f572, %f533, %f534, %f572;
$L__BB0_82:
	add.s32 	%r252, %r281, %r68;
	mul.wide.s32 	%rd131, %r252, 2;
	add.s64 	%rd132, %rd3, %rd131;
	ld.global.u16 	%rs136, [%rd132];
	// begin inline asm
	{  cvt.f32.f16 %f535, %rs136;}

	// end inline asm
	fma.rn.f32 	%f536, %f535, %f45, %f572;
	add.s32 	%r253, %r281, %r69;
	// begin inline asm
	{  cvt.rn.f16.f32 %rs137, %f536;}

	// end inline asm
	mul.wide.s32 	%rd133, %r253, 2;
	add.s64 	%rd134, %rd2, %rd133;
	st.global.u16 	[%rd134], %rs137;
	add.s32 	%r281, %r281, %r61;
	setp.lt.s32 	%p74, %r281, %r123;
	@%p74 bra 	$L__BB0_69;
	bra.uni 	$L__BB0_106;
$L__BB0_83:
	add.s32 	%r232, %r281, %r68;
	mul.wide.s32 	%rd91, %r232, 2;
	add.s64 	%rd92, %rd3, %rd91;
	ld.global.u16 	%rs103, [%rd92];
	// begin inline asm
	{  cvt.f32.f16 %f441, %rs103;}

	// end inline asm
	fma.rn.f32 	%f442, %f441, %f45, 0f00000000;
	add.s32 	%r233, %r281, %r69;
	// begin inline asm
	{  cvt.rn.f16.f32 %rs104, %f442;}

	// end inline asm
	mul.wide.s32 	%rd93, %r233, 2;
	add.s64 	%rd94, %rd2, %rd93;
	st.global.u16 	[%rd94], %rs104;
	add.s32 	%r281, %r281, %r61;
	setp.lt.s32 	%p64, %r281, %r123;
	@%p64 bra 	$L__BB0_83;
	bra.uni 	$L__BB0_106;
$L__BB0_84:
	setp.gt.s32 	%p49, %r119, 0;
	@%p49 bra 	$L__BB0_89;
	rem.s32 	%r97, %r2, %r4;
$L__BB0_86:
	setp.ne.s32 	%p50, %r97, 0;
	add.s32 	%r117, %r281, %r68;
	mul.wide.s32 	%rd39, %r117, 2;
	add.s64 	%rd16, %rd3, %rd39;
	ld.global.u16 	%rs64, [%rd16];
	// begin inline asm
	{  cvt.f32.f16 %f345, %rs64;}

	// end inline asm
	fma.rn.f32 	%f346, %f345, %f45, 0f00000000;
	add.s32 	%r207, %r281, %r69;
	// begin inline asm
	{  cvt.rn.f16.f32 %rs65, %f346;}

	// end inline asm
	mul.wide.s32 	%rd40, %r207, 2;
	add.s64 	%rd41, %rd2, %rd40;
	st.global.u16 	[%rd41], %rs65;
	@%p50 bra 	$L__BB0_88;
	add.s32 	%r208, %r281, %r70;
	mul.wide.s32 	%rd42, %r208, 2;
	add.s64 	%rd43, %rd4, %rd42;
	add.s64 	%rd45, %rd5, %rd39;
	ld.global.u16 	%rs66, [%rd45];
	st.global.u16 	[%rd43], %rs66;
	add.s64 	%rd46, %rd1, %rd42;
	ld.global.u16 	%rs67, [%rd16];
	st.global.u16 	[%rd46], %rs67;
$L__BB0_88:
	add.s32 	%r281, %r281, %r61;
	setp.lt.s32 	%p51, %r281, %r123;
	@%p51 bra 	$L__BB0_86;
	bra.uni 	$L__BB0_106;
$L__BB0_89:
	and.b32  	%r98, %r119, 15;
	add.s32 	%r99, %r98, -1;
	and.b32  	%r100, %r119, 7;
	add.s32 	%r101, %r100, -1;
	and.b32  	%r102, %r119, 2147483632;
	and.b32  	%r103, %r119, 3;
	rem.s32 	%r104, %r2, %r4;
	mul.wide.s32 	%rd13, %r123, 2;
$L__BB0_90:
	setp.lt.u32 	%p52, %r119, 16;
	mov.f32 	%f580, 0f00000000;
	mov.b32 	%r285, 0;
	@%p52 bra 	$L__BB0_93;
	mov.f32 	%f580, 0f00000000;
	mov.b32 	%r283, 0;
$L__BB0_92:
	.pragma "nounroll";
	add.s32 	%r211, %r67, %r283;
	mad.lo.s32 	%r212, %r211, %r123, %r281;
	mul.wide.s32 	%rd47, %r212, 2;
	add.s64 	%rd48, %rd1, %rd47;
	ld.global.u16 	%rs68, [%rd48];
	// begin inline asm
	{  cvt.f32.f16 %f350, %rs68;}

	// end inline asm
	shl.b32 	%r213, %r283, 2;
	mov.u32 	%r214, shared_mem;
	add.s32 	%r215, %r214, %r213;
	ld.shared.v4.f32 	{%f366, %f367, %f368, %f369}, [%r215];
	fma.rn.f32 	%f370, %f350, %f366, %f580;
	mul.wide.s32 	%rd49, %r123, 2;
	add.s64 	%rd50, %rd48, %rd49;
	ld.global.u16 	%rs69, [%rd50];
	// begin inline asm
	{  cvt.f32.f16 %f351, %rs69;}

	// end inline asm
	fma.rn.f32 	%f371, %f351, %f367, %f370;
	add.s64 	%rd51, %rd50, %rd49;
	ld.global.u16 	%rs70, [%rd51];
	// begin inline asm
	{  cvt.f32.f16 %f352, %rs70;}

	// end inline asm
	fma.rn.f32 	%f372, %f352, %f368, %f371;
	add.s64 	%rd52, %rd51, %rd49;
	ld.global.u16 	%rs71, [%rd52];
	// begin inline asm
	{  cvt.f32.f16 %f353, %rs71;}

	// end inline asm
	fma.rn.f32 	%f373, %f353, %f369, %f372;
	add.s64 	%rd53, %rd52, %rd49;
	ld.global.u16 	%rs72, [%rd53];
	// begin inline asm
	{  cvt.f32.f16 %f354, %rs72;}

	// end inline asm
	ld.shared.v4.f32 	{%f374, %f375, %f376, %f377}, [%r215+16];
	fma.rn.f32 	%f378, %f354, %f374, %f373;
	add.s64 	%rd54, %rd53, %rd49;
	ld.global.u16 	%rs73, [%rd54];
	// begin inline asm
	{  cvt.f32.f16 %f355, %rs73;}

	// end inline asm
	fma.rn.f32 	%f379, %f355, %f375, %f378;
	add.s64 	%rd55, %rd54, %rd49;
	ld.global.u16 	%rs74, [%rd55];
	// begin inline asm
	{  cvt.f32.f16 %f356, %rs74;}

	// end inline asm
	fma.rn.f32 	%f380, %f356, %f376, %f379;
	add.s64 	%rd56, %rd55, %rd49;
	ld.global.u16 	%rs75, [%rd56];
	// begin inline asm
	{  cvt.f32.f16 %f357, %rs75;}

	// end inline asm
	fma.rn.f32 	%f381, %f357, %f377, %f380;
	add.s64 	%rd57, %rd56, %rd49;
	ld.global.u16 	%rs76, [%rd57];
	// begin inline asm
	{  cvt.f32.f16 %f358, %rs76;}

	// end inline asm
	ld.shared.v4.f32 	{%f382, %f383, %f384, %f385}, [%r215+32];
	fma.rn.f32 	%f386, %f358, %f382, %f381;
	add.s64 	%rd58, %rd57, %rd49;
	ld.global.u16 	%rs77, [%rd58];
	// begin inline asm
	{  cvt.f32.f16 %f359, %rs77;}

	// end inline asm
	fma.rn.f32 	%f387, %f359, %f383, %f386;
	add.s64 	%rd59, %rd58, %rd49;
	ld.global.u16 	%rs78, [%rd59];
	// begin inline asm
	{  cvt.f32.f16 %f360, %rs78;}

	// end inline asm
	fma.rn.f32 	%f388, %f360, %f384, %f387;
	add.s64 	%rd60, %rd59, %rd49;
	ld.global.u16 	%rs79, [%rd60];
	// begin inline asm
	{  cvt.f32.f16 %f361, %rs79;}

	// end inline asm
	fma.rn.f32 	%f389, %f361, %f385, %f388;
	add.s64 	%rd61, %rd60, %rd49;
	ld.global.u16 	%rs80, [%rd61];
	// begin inline asm
	{  cvt.f32.f16 %f362, %rs80;}

	// end inline asm
	ld.shared.v4.f32 	{%f390, %f391, %f392, %f393}, [%r215+48];
	fma.rn.f32 	%f394, %f362, %f390, %f389;
	add.s64 	%rd62, %rd61, %rd49;
	ld.global.u16 	%rs81, [%rd62];
	// begin inline asm
	{  cvt.f32.f16 %f363, %rs81;}

	// end inline asm
	fma.rn.f32 	%f395, %f363, %f391, %f394;
	add.s64 	%rd63, %rd62, %rd49;
	ld.global.u16 	%rs82, [%rd63];
	// begin inline asm
	{  cvt.f32.f16 %f364, %rs82;}

	// end inline asm
	fma.rn.f32 	%f396, %f364, %f392, %f395;
	add.s64 	%rd64, %rd63, %rd49;
	ld.global.u16 	%rs83, [%rd64];
	// begin inline asm
	{  cvt.f32.f16 %f365, %rs83;}

	// end inline asm
	fma.rn.f32 	%f580, %f365, %f393, %f396;
	add.s32 	%r283, %r283, 16;
	setp.eq.s32 	%p53, %r283, %r102;
	mov.u32 	%r285, %r102;
	@%p53 bra 	$L__BB0_93;
	bra.uni 	$L__BB0_92;
$L__BB0_93:
	setp.eq.s32 	%p54, %r98, 0;
	@%p54 bra 	$L__BB0_103;
	setp.lt.u32 	%p55, %r99, 7;
	@%p55 bra 	$L__BB0_96;
	add.s32 	%r216, %r67, %r285;
	mad.lo.s32 	%r217, %r216, %r123, %r281;
	mul.wide.s32 	%rd65, %r217, 2;
	add.s64 	%rd66, %rd1, %rd65;
	ld.global.u16 	%rs84, [%rd66];
	// begin inline asm
	{  cvt.f32.f16 %f398, %rs84;}

	// end inline asm
	shl.b32 	%r218, %r285, 2;
	mov.u32 	%r219, shared_mem;
	add.s32 	%r220, %r219, %r218;
	ld.shared.f32 	%f406, [%r220];
	fma.rn.f32 	%f407, %f398, %f406, %f580;
	mul.wide.s32 	%rd67, %r123, 2;
	add.s64 	%rd68, %rd66, %rd67;
	ld.global.u16 	%rs85, [%rd68];
	// begin inline asm
	{  cvt.f32.f16 %f399, %rs85;}

	// end inline asm
	ld.shared.f32 	%f408, [%r220+4];
	fma.rn.f32 	%f409, %f399, %f408, %f407;
	add.s64 	%rd69, %rd68, %rd67;
	ld.global.u16 	%rs86, [%rd69];
	// begin inline asm
	{  cvt.f32.f16 %f400, %rs86;}

	// end inline asm
	ld.shared.f32 	%f410, [%r220+8];
	fma.rn.f32 	%f411, %f400, %f410, %f409;
	add.s64 	%rd70, %rd69, %rd67;
	ld.global.u16 	%rs87, [%rd70];
	// begin inline asm
	{  cvt.f32.f16 %f401, %rs87;}

	// end inline asm
	ld.shared.f32 	%f412, [%r220+12];
	fma.rn.f32 	%f413, %f401, %f412, %f411;
	add.s64 	%rd71, %rd70, %rd67;
	ld.global.u16 	%rs88, [%rd71];
	// begin inline asm
	{  cvt.f32.f16 %f402, %rs88;}

	// end inline asm
	ld.shared.f32 	%f414, [%r220+16];
	fma.rn.f32 	%f415, %f402, %f414, %f413;
	add.s64 	%rd72, %rd71, %rd67;
	ld.global.u16 	%rs89, [%rd72];
	// begin inline asm
	{  cvt.f32.f16 %f403, %rs89;}

	// end inline asm
	ld.shared.f32 	%f416, [%r220+20];
	fma.rn.f32 	%f417, %f403, %f416, %f415;
	add.s64 	%rd73, %rd72, %rd67;
	ld.global.u16 	%rs90, [%rd73];
	// begin inline asm
	{  cvt.f32.f16 %f404, %rs90;}

	// end inline asm
	ld.shared.f32 	%f418, [%r220+24];
	fma.rn.f32 	%f419, %f404, %f418, %f417;
	add.s64 	%rd74, %rd73, %rd67;
	ld.global.u16 	%rs91, [%rd74];
	// begin inline asm
	{  cvt.f32.f16 %f405, %rs91;}

	// end inline asm
	ld.shared.f32 	%f420, [%r220+28];
	fma.rn.f32 	%f580, %f405, %f420, %f419;
	add.s32 	%r285, %r285, 8;
$L__BB0_96:
	setp.eq.s32 	%p56, %r100, 0;
	@%p56 bra 	$L__BB0_103;
	setp.lt.u32 	%p57, %r101, 3;
	@%p57 bra 	$L__BB0_99;
	add.s32 	%r221, %r67, %r285;
	mad.lo.s32 	%r222, %r221, %r123, %r281;
	mul.wide.s32 	%rd75, %r222, 2;
	add.s64 	%rd76, %rd1, %rd75;
	ld.global.u16 	%rs92, [%rd76];
	// begin inline asm
	{  cvt.f32.f16 %f422, %rs92;}

	// end inline asm
	shl.b32 	%r223, %r285, 2;
	mov.u32 	%r224, shared_mem;
	add.s32 	%r225, %r224, %r223;
	ld.shared.f32 	%f426, [%r225];
	fma.rn.f32 	%f427, %f422, %f426, %f580;
	add.s64 	%rd78, %rd76, %rd13;
	ld.global.u16 	%rs93, [%rd78];
	// begin inline asm
	{  cvt.f32.f16 %f423, %rs93;}

	// end inline asm
	ld.shared.f32 	%f428, [%r225+4];
	fma.rn.f32 	%f429, %f423, %f428, %f427;
	add.s64 	%rd79, %rd78, %rd13;
	ld.global.u16 	%rs94, [%rd79];
	// begin inline asm
	{  cvt.f32.f16 %f424, %rs94;}

	// end inline asm
	ld.shared.f32 	%f430, [%r225+8];
	fma.rn.f32 	%f431, %f424, %f430, %f429;
	add.s64 	%rd80, %rd79, %rd13;
	ld.global.u16 	%rs95, [%rd80];
	// begin inline asm
	{  cvt.f32.f16 %f425, %rs95;}

	// end inline asm
	ld.shared.f32 	%f432, [%r225+12];
	fma.rn.f32 	%f580, %f425, %f432, %f431;
	add.s32 	%r285, %r285, 4;
$L__BB0_99:
	setp.eq.s32 	%p58, %r103, 0;
	@%p58 bra 	$L__BB0_103;
	setp.eq.s32 	%p59, %r103, 1;
	add.s32 	%r226, %r67, %r285;
	mad.lo.s32 	%r227, %r226, %r123, %r281;
	mul.wide.s32 	%rd81, %r227, 2;
	add.s64 	%rd12, %rd1, %rd81;
	ld.global.u16 	%rs96, [%rd12];
	// begin inline asm
	{  cvt.f32.f16 %f433, %rs96;}

	// end inline asm
	shl.b32 	%r228, %r285, 2;
	mov.u32 	%r229, shared_mem;
	add.s32 	%r114, %r229, %r228;
	ld.shared.f32 	%f434, [%r114];
	fma.rn.f32 	%f580, %f433, %f434, %f580;
	@%p59 bra 	$L__BB0_103;
	setp.eq.s32 	%p60, %r103, 2;
	add.s64 	%rd14, %rd12, %rd13;
	ld.global.u16 	%rs97, [%rd14];
	// begin inline asm
	{  cvt.f32.f16 %f435, %rs97;}

	// end inline asm
	ld.shared.f32 	%f436, [%r114+4];
	fma.rn.f32 	%f580, %f435, %f436, %f580;
	@%p60 bra 	$L__BB0_103;
	add.s64 	%rd82, %rd14, %rd13;
	ld.global.u16 	%rs98, [%rd82];
	// begin inline asm
	{  cvt.f32.f16 %f437, %rs98;}

	// end inline asm
	ld.shared.f32 	%f438, [%r114+8];
	fma.rn.f32 	%f580, %f437, %f438, %f580;
$L__BB0_103:
	setp.eq.s32 	%p61, %r104, 0;
	add.s32 	%r115, %r281, %r68;
	mul.wide.s32 	%rd83, %r115, 2;
	add.s64 	%rd15, %rd3, %rd83;
	ld.global.u16 	%rs99, [%rd15];
	// begin inline asm
	{  cvt.f32.f16 %f439, %rs99;}

	// end inline asm
	fma.rn.f32 	%f440, %f439, %f45, %f580;
	add.s32 	%r230, %r281, %r69;
	// begin inline asm
	{  cvt.rn.f16.f32 %rs100, %f440;}

	// end inline asm
	mul.wide.s32 	%rd84, %r230, 2;
	add.s64 	%rd85, %rd2, %rd84;
	st.global.u16 	[%rd85], %rs100;
	@%p61 bra 	$L__BB0_104;
	bra.uni 	$L__BB0_105;
$L__BB0_104:
	add.s32 	%r231, %r281, %r70;
	mul.wide.s32 	%rd86, %r231, 2;
	add.s64 	%rd87, %rd4, %rd86;
	mul.wide.s32 	%rd88, %r115, 2;
	add.s64 	%rd89, %rd5, %rd88;
	ld.global.u16 	%rs101, [%rd89];
	st.global.u16 	[%rd87], %rs101;
	add.s64 	%rd90, %rd1, %rd86;
	ld.global.u16 	%rs102, [%rd15];
	st.global.u16 	[%rd90], %rs102;
$L__BB0_105:
	add.s32 	%r281, %r281, %r61;
	setp.lt.s32 	%p62, %r281, %r123;
	@%p62 bra 	$L__BB0_90;
$L__BB0_106:
	ret;

}
	// .globl	_Z28gqa_attention_prefill_kernelP6__halfPKS_S2_S2_S0_S0_iiiiif
.visible .entry _Z28gqa_attention_prefill_kernelP6__halfPKS_S2_S2_S0_S0_iiiiif(
	.param .u64 .ptr .align 1 _Z28gqa_attention_prefill_kernelP6__halfPKS_S2_S2_S0_S0_iiiiif_param_0,
	.param .u64 .ptr .align 1 _Z28gqa_attention_prefill_kernelP6__halfPKS_S2_S2_S0_S0_iiiiif_param_1,
	.param .u64 .ptr .align 1 _Z28gqa_attention_prefill_kernelP6__halfPKS_S2_S2_S0_S0_iiiiif_param_2,
	.param .u64 .ptr .align 1 _Z28gqa_attention_prefill_kernelP6__halfPKS_S2_S2_S0_S0_iiiiif_param_3,
	.param .u64 .ptr .align 1 _Z28gqa_attention_prefill_kernelP6__halfPKS_S2_S2_S0_S0_iiiiif_param_4,
	.param .u64 .ptr .align 1 _Z28gqa_attention_prefill_kernelP6__halfPKS_S2_S2_S0_S0_iiiiif_param_5,
	.param .u32 _Z28gqa_attention_prefill_kernelP6__halfPKS_S2_S2_S0_S0_iiiiif_param_6,
	.param .u32 _Z28gqa_attention_prefill_kernelP6__halfPKS_S2_S2_S0_S0_iiiiif_param_7,
	.param .u32 _Z28gqa_attention_prefill_kernelP6__halfPKS_S2_S2_S0_S0_iiiiif_param_8,
	.param .u32 _Z28gqa_attention_prefill_kernelP6__halfPKS_S2_S2_S0_S0_iiiiif_param_9,
	.param .u32 _Z28gqa_attention_prefill_kernelP6__halfPKS_S2_S2_S0_S0_iiiiif_param_10,
	.param .f32 _Z28gqa_attention_prefill_kernelP6__halfPKS_S2_S2_S0_S0_iiiiif_param_11
)
{
	.reg .pred 	%p<8>;
	.reg .b16 	%rs<2>;
	.reg .b32 	%r<21>;
	.reg .b64 	%rd<9>;

	ld.param.u64 	%rd3, [_Z28gqa_attention_prefill_kernelP6__halfPKS_S2_S2_S0_S0_iiiiif_param_0];
	ld.param.u64 	%rd4, [_Z28gqa_attention_prefill_kernelP6__halfPKS_S2_S2_S0_S0_iiiiif_param_3];
	ld.param.u32 	%r12, [_Z28gqa_attention_prefill_kernelP6__halfPKS_S2_S2_S0_S0_iiiiif_param_6];
	ld.param.u32 	%r13, [_Z28gqa_attention_prefill_kernelP6__halfPKS_S2_S2_S0_S0_iiiiif_param_7];
	ld.param.u32 	%r9, [_Z28gqa_attention_prefill_kernelP6__halfPKS_S2_S2_S0_S0_iiiiif_param_8];
	ld.param.u32 	%r10, [_Z28gqa_attention_prefill_kernelP6__halfPKS_S2_S2_S0_S0_iiiiif_param_9];
	ld.param.u32 	%r11, [_Z28gqa_attention_prefill_kernelP6__halfPKS_S2_S2_S0_S0_iiiiif_param_10];
	mov.u32 	%r1, %ctaid.y;
	mov.u32 	%r2, %ctaid.x;
	setp.ge.s32 	%p1, %r1, %r12;
	setp.ge.s32 	%p2, %r2, %r9;
	or.pred  	%p3, %p1, %p2;
	setp.ne.s32 	%p4, %r13, 1;
	or.pred  	%p5, %p4, %p3;
	@%p5 bra 	$L__BB1_4;
	mov.u32 	%r20, %tid.x;
	setp.ge.s32 	%p6, %r20, %r11;
	@%p6 bra 	$L__BB1_4;
	div.s32 	%r14, %r9, %r10;
	div.s32 	%r15, %r2, %r14;
	mad.lo.s32 	%r16, %r10, %r1, %r15;
	mul.lo.s32 	%r4, %r16, %r11;
	mad.lo.s32 	%r17, %r9, %r1, %r2;
	mul.lo.s32 	%r5, %r17, %r11;
	mov.u32 	%r6, %ntid.x;
	cvta.to.global.u64 	%rd1, %rd4;
	cvta.to.global.u64 	%rd2, %rd3;
$L__BB1_3:
	add.s32 	%r18, %r20, %r4;
	add.s32 	%r19, %r20, %r5;
	mul.wide.s32 	%rd5, %r19, 2;
	add.s64 	%rd6, %rd2, %rd5;
	mul.wide.s32 	%rd7, %r18, 2;
	add.s64 	%rd8, %rd1, %rd7;
	ld.global.u16 	%rs1, [%rd8];
	st.global.u16 	[%rd6], %rs1;
	add.s32 	%r20, %r20, %r6;
	setp.lt.s32 	%p7, %r20, %r11;
	@%p7 bra 	$L__BB1_3;
$L__BB1_4:
	ret;

}
	// .globl	_Z27gqa_attention_decode_kernelP6__halfPKS_S2_S2_S0_S0_iiiiif
.visible .entry _Z27gqa_attention_decode_kernelP6__halfPKS_S2_S2_S0_S0_iiiiif(
	.param .u64 .ptr .align 1 _Z27gqa_attention_decode_kernelP6__halfPKS_S2_S2_S0_S0_iiiiif_param_0,
	.param .u64 .ptr .align 1 _Z27gqa_attention_decode_kernelP6__halfPKS_S2_S2_S0_S0_iiiiif_param_1,
	.param .u64 .ptr .align 1 _Z27gqa_attention_decode_kernelP6__halfPKS_S2_S2_S0_S0_iiiiif_param_2,
	.param .u64 .ptr .align 1 _Z27gqa_attention_decode_kernelP6__halfPKS_S2_S2_S0_S0_iiiiif_param_3,
	.param .u64 .ptr .align 1 _Z27gqa_attention_decode_kernelP6__halfPKS_S2_S2_S0_S0_iiiiif_param_4,
	.param .u64 .ptr .align 1 _Z27gqa_attention_decode_kernelP6__halfPKS_S2_S2_S0_S0_iiiiif_param_5,
	.param .u32 _Z27gqa_attention_decode_kernelP6__halfPKS_S2_S2_S0_S0_iiiiif_param_6,
	.param .u32 _Z27gqa_attention_decode_kernelP6__halfPKS_S2_S2_S0_S0_iiiiif_param_7,
	.param .u32 _Z27gqa_attention_decode_kernelP6__halfPKS_S2_S2_S0_S0_iiiiif_param_8,
	.param .u32 _Z27gqa_attention_decode_kernelP6__halfPKS_S2_S2_S0_S0_iiiiif_param_9,
	.param .u32 _Z27gqa_attention_decode_kernelP6__halfPKS_S2_S2_S0_S0_iiiiif_param_10,
	.param .f32 _Z27gqa_attention_decode_kernelP6__halfPKS_S2_S2_S0_S0_iiiiif_param_11
)
{


	ret;

}


// ===== COMPILED SASS (sm_100) =====

	.target	sm_100

	.elftype	@"ET_EXEC"


//--------------------- .note.nv.tkinfo           --------------------------
	.section	.note.nv.tkinfo,"",@"SHT_NOTE"
	.sectionflags	@"SHF_NOTE_NV_TKINFO"
	.tkinfo
        /*0018*/ 	.word	0x00000002
        /*0030*/ 	.string	""
        /*0030*/ 	.string	"ptxas"
        /*0030*/ 	.string	"Cuda compilation tools, release 13.0, V13.0.88"
        /*0030*/ 	.string	"Build cuda_13.0.r13.0/compiler.36424714_0"
        /*0030*/ 	.string	"-arch sm_100 -m 64 "



//--------------------- .note.nv.cuinfo           --------------------------
	.section	.note.nv.cuinfo,"",@"SHT_NOTE"
	.sectionflags	@"SHF_NOTE_NV_CUINFO"
        /*0018*/ 	.short	0x0002
        /*001a*/ 	.short	0x0064
        /*001c*/ 	.short	0x0082
	.zero		2


//--------------------- .nv.info                  --------------------------
	.section	.nv.info,"",@"SHT_CUDA_INFO"
	.align	4


	//----- nvinfo : EIATTR_REGCOUNT
	.align		4
        /*0000*/ 	.byte	0x04, 0x2f
        /*0002*/ 	.short	(.L_1 - .L_0)
	.align		4
.L_0:
        /*0004*/ 	.word	index@(_Z32gqa_attention_decode_kernel_implP6__halfPKS_S2_S2_S0_S0_iiiiiif)
        /*0008*/ 	.word	0x00000020


	//----- nvinfo : EIATTR_FRAME_SIZE
	.align		4
.L_1:
        /*000c*/ 	.byte	0x04, 0x11
        /*000e*/ 	.short	(.L_3 - .L_2)
	.align		4
.L_2:
        /*0010*/ 	.word	index@($__internal_0_$__cuda_sm3x_div_rn_noftz_f32_slowpath)
        /*0014*/ 	.word	0x00000000


	//----- nvinfo : EIATTR_FRAME_SIZE
	.align		4
.L_3:
        /*0018*/ 	.byte	0x04, 0x11
        /*001a*/ 	.short	(.L_5 - .L_4)
	.align		4
.L_4:
        /*001c*/ 	.word	index@(_Z32gqa_attention_decode_kernel_implP6__halfPKS_S2_S2_S0_S0_iiiiiif)
        /*0020*/ 	.word	0x00000000


	//----- nvinfo : EIATTR_REGCOUNT
	.align		4
.L_5:
        /*0024*/ 	.byte	0x04, 0x2f
        /*0026*/ 	.short	(.L_7 - .L_6)
	.align		4
.L_6:
        /*0028*/ 	.word	index@(_Z28gqa_attention_prefill_kernelP6__halfPKS_S2_S2_S0_S0_iiiiif)
        /*002c*/ 	.word	0x00000010


	//----- nvinfo : EIATTR_FRAME_SIZE
	.align		4
.L_7:
        /*0030*/ 	.byte	0x04, 0x11
        /*0032*/ 	.short	(.L_9 - .L_8)
	.align		4
.L_8:
        /*0034*/ 	.word	index@(_Z28gqa_attention_prefill_kernelP6__halfPKS_S2_S2_S0_S0_iiiiif)
        /*0038*/ 	.word	0x00000000


	//----- nvinfo : EIATTR_REGCOUNT
	.align		4
.L_9:
        /*003c*/ 	.byte	0x04, 0x2f
        /*003e*/ 	.short	(.L_11 - .L_10)
	.align		4
.L_10:
        /*0040*/ 	.word	index@(_Z27gqa_attention_decode_kernelP6__halfPKS_S2_S2_S0_S0_iiiiif)
        /*0044*/ 	.word	0x00000004


	//----- nvinfo : EIATTR_FRAME_SIZE
	.align		4
.L_11:
        /*0048*/ 	.byte	0x04, 0x11
        /*004a*/ 	.short	(.L_13 - .L_12)
	.align		4
.L_12:
        /*004c*/ 	.word	index@(_Z27gqa_attention_decode_kernelP6__halfPKS_S2_S2_S0_S0_iiiiif)
        /*0050*/ 	.word	0x00000000


	//----- nvinfo : EIATTR_MIN_STACK_SIZE
	.align		4
.L_13:
        /*0054*/ 	.byte	0x04, 0x12
        /*0056*/ 	.short	(.L_15 - .L_14)
	.align		4
.L_14:
        /*0058*/ 	.word	index@(_Z27gqa_attention_decode_kernelP6__halfPKS_S2_S2_S0_S0_iiiiif)
        /*005c*/ 	.word	0x00000000


	//----- nvinfo : EIATTR_MIN_STACK_SIZE
	.align		4
.L_15:
        /*0060*/ 	.byte	0x04, 0x12
        /*0062*/ 	.short	(.L_17 - .L_16)
	.align		4
.L_16:
        /*0064*/ 	.word	index@(_Z28gqa_attention_prefill_kernelP6__halfPKS_S2_S2_S0_S0_iiiiif)
        /*0068*/ 	.word	0x00000000


	//----- nvinfo : EIATTR_MIN_STACK_SIZE
	.align		4
.L_17:
        /*006c*/ 	.byte	0x04, 0x12
        /*006e*/ 	.short	(.L_19 - .L_18)
	.align		4
.L_18:
        /*0070*/ 	.word	index@(_Z32gqa_attention_decode_kernel_implP6__halfPKS_S2_S2_S0_S0_iiiiiif)
        /*0074*/ 	.word	0x00000000
.L_19:


//--------------------- .nv.compat                --------------------------
	.section	.nv.compat,"",@"SHT_CUDA_COMPAT_INFO"
	.align	4
        /*0000*/ 	.byte	0x02, 0x09, 0x00, 0x00, 0x02, 0x02, 0x01, 0x00, 0x02, 0x05, 0x05, 0x00, 0x03, 0x07, 0x01, 0x01
        /*0010*/ 	.byte	0x02, 0x03, 0x00, 0x00, 0x02, 0x06, 0x01, 0x00, 0x04, 0x0b, 0x08, 0x00, 0x01, 0x00, 0x00, 0x00
        /*0020*/ 	.byte	0x00, 0x00, 0x00, 0x00


//--------------------- .nv.info._Z27gqa_attention_decode_kernelP6__halfPKS_S2_S2_S0_S0_iiiiif --------------------------
	.section	.nv.info._Z27gqa_attention_decode_kernelP6__halfPKS_S2_S2_S0_S0_iiiiif,"",@"SHT_CUDA_INFO"
	.sectionflags	@""
	.align	4


	//----- nvinfo : EIATTR_CUDA_API_VERSION
	.align		4
        /*0000*/ 	.byte	0x04, 0x37
        /*0002*/ 	.short	(.L_21 - .L_20)
.L_20:
        /*0004*/ 	.word	0x00000082


	//----- nvinfo : EIATTR_KPARAM_INFO
	.align		4
.L_21:
        /*0008*/ 	.byte	0x04, 0x17
        /*000a*/ 	.short	(.L_23 - .L_22)
.L_22:
        /*000c*/ 	.word	0x00000000
        /*0010*/ 	.short	0x000b
        /*0012*/ 	.short	0x0044
        /*0014*/ 	.byte	0x00, 0xf0, 0x11, 0x00


	//----- nvinfo : EIATTR_KPARAM_INFO
	.align		4
.L_23:
        /*0018*/ 	.byte	0x04, 0x17
        /*001a*/ 	.short	(.L_25 - .L_24)
.L_24:
        /*001c*/ 	.word	0x00000000
        /*0020*/ 	.short	0x000a
        /*0022*/ 	.short	0x0040
        /*0024*/ 	.byte	0x00, 0xf0, 0x11, 0x00


	//----- nvinfo : EIATTR_KPARAM_INFO
	.align		4
.L_25:
        /*0028*/ 	.byte	0x04, 0x17
        /*002a*/ 	.short	(.L_27 - .L_26)
.L_26:
        /*002c*/ 	.word	0x00000000
        /*0030*/ 	.short	0x0009
        /*0032*/ 	.short	0x003c
        /*0034*/ 	.byte	0x00, 0xf0, 0x11, 0x00


	//----- nvinfo : EIATTR_KPARAM_INFO
	.align		4
.L_27:
        /*0038*/ 	.byte	0x04, 0x17
        /*003a*/ 	.short	(.L_29 - .L_28)
.L_28:
        /*003c*/ 	.word	0x00000000
        /*0040*/ 	.short	0x0008
        /*0042*/ 	.short	0x0038
        /*0044*/ 	.byte	0x00, 0xf0, 0x11, 0x00


	//----- nvinfo : EIATTR_KPARAM_INFO
	.align		4
.L_29:
        /*0048*/ 	.byte	0x04, 0x17
        /*004a*/ 	.short	(.L_31 - .L_30)
.L_30:
        /*004c*/ 	.word	0x00000000
        /*0050*/ 	.short	0x0007
        /*0052*/ 	.short	0x0034
        /*0054*/ 	.byte	0x00, 0xf0, 0x11, 0x00


	//----- nvinfo : EIATTR_KPARAM_INFO
	.align		4
.L_31:
        /*0058*/ 	.byte	0x04, 0x17
        /*005a*/ 	.short	(.L_33 - .L_32)
.L_32:
        /*005c*/ 	.word	0x00000000
        /*0060*/ 	.short	0x0006
        /*0062*/ 	.short	0x0030
        /*0064*/ 	.byte	0x00, 0xf0, 0x11, 0x00


	//----- nvinfo : EIATTR_KPARAM_INFO
	.align		4
.L_33:
        /*0068*/ 	.byte	0x04, 0x17
        /*006a*/ 	.short	(.L_35 - .L_34)
.L_34:
        /*006c*/ 	.word	0x00000000
        /*0070*/ 	.short	0x0005
        /*0072*/ 	.short	0x0028
        /*0074*/ 	.byte	0x00, 0xf5, 0x21, 0x00


	//----- nvinfo : EIATTR_KPARAM_INFO
	.align		4
.L_35:
        /*0078*/ 	.byte	0x04, 0x17
        /*007a*/ 	.short	(.L_37 - .L_36)
.L_36:
        /*007c*/ 	.word	0x00000000
        /*0080*/ 	.short	0x0004
        /*0082*/ 	.short	0x0020
        /*0084*/ 	.byte	0x00, 0xf5, 0x21, 0x00


	//----- nvinfo : EIATTR_KPARAM_INFO
	.align		4
.L_37:
        /*0088*/ 	.byte	0x04, 0x17
        /*008a*/ 	.short	(.L_39 - .L_38)
.L_38:
        /*008c*/ 	.word	0x00000000
        /*0090*/ 	.short	0x0003
        /*0092*/ 	.short	0x0018
        /*0094*/ 	.byte	0x00, 0xf5, 0x21, 0x00


	//----- nvinfo : EIATTR_KPARAM_INFO
	.align		4
.L_39:
        /*0098*/ 	.byte	0x04, 0x17
        /*009a*/ 	.short	(.L_41 - .L_40)
.L_40:
        /*009c*/ 	.word	0x00000000
        /*00a0*/ 	.short	0x0002
        /*00a2*/ 	.short	0x0010
        /*00a4*/ 	.byte	0x00, 0xf5, 0x21, 0x00


	//----- nvinfo : EIATTR_KPARAM_INFO
	.align		4
.L_41:
        /*00a8*/ 	.byte	0x04, 0x17
        /*00aa*/ 	.short	(.L_43 - .L_42)
.L_42:
        /*00ac*/ 	.word	0x00000000
        /*00b0*/ 	.short	0x0001
        /*00b2*/ 	.short	0x0008
        /*00b4*/ 	.byte	0x00, 0xf5, 0x21, 0x00


	//----- nvinfo : EIATTR_KPARAM_INFO
	.align		4
.L_43:
        /*00b8*/ 	.byte	0x04, 0x17
        /*00ba*/ 	.short	(.L_45 - .L_44)
.L_44:
        /*00bc*/ 	.word	0x00000000
        /*00c0*/ 	.short	0x0000
        /*00c2*/ 	.short	0x0000
        /*00c4*/ 	.byte	0x00, 0xf5, 0x21, 0x00


	//----- nvinfo : EIATTR_SPARSE_MMA_MASK
	.align		4
.L_45:
        /*00c8*/ 	.byte	0x03, 0x50
        /*00ca*/ 	.short	0x0000


	//----- nvinfo : EIATTR_MAXREG_COUNT
	.align		4
        /*00cc*/ 	.byte	0x03, 0x1b
        /*00ce*/ 	.short	0x00ff


	//----- nvinfo : EIATTR_MERCURY_ISA_VERSION
	.align		4
        /*00d0*/ 	.byte	0x03, 0x5f
        /*00d2*/ 	.short	0x0101


	//----- nvinfo : EIATTR_VRC_CTA_INIT_COUNT
	.align		4
        /*00d4*/ 	.byte	0x02, 0x4a
	.zero		1
	.zero		1


	//----- nvinfo : EIATTR_EXIT_INSTR_OFFSETS
	.align		4
        /*00d8*/ 	.byte	0x04, 0x1c
        /*00da*/ 	.short	(.L_47 - .L_46)


	//   ....[0]....
.L_46:
        /*00dc*/ 	.word	0x00000010


	//----- nvinfo : EIATTR_CBANK_PARAM_SIZE
	.align		4
.L_47:
        /*00e0*/ 	.byte	0x03, 0x19
        /*00e2*/ 	.short	0x0048


	//----- nvinfo : EIATTR_PARAM_CBANK
	.align		4
        /*00e4*/ 	.byte	0x04, 0x0a
        /*00e6*/ 	.short	(.L_49 - .L_48)
	.align		4
.L_48:
        /*00e8*/ 	.word	index@(.nv.constant0._Z27gqa_attention_decode_kernelP6__halfPKS_S2_S2_S0_S0_iiiiif)
        /*00ec*/ 	.short	0x0380
        /*00ee*/ 	.short	0x0048


	//----- nvinfo : EIATTR_SW_WAR
	.align		4
.L_49:
        /*00f0*/ 	.byte	0x04, 0x36
        /*00f2*/ 	.short	(.L_51 - .L_50)
.L_50:
        /*00f4*/ 	.word	0x00000008
.L_51:


//--------------------- .nv.info._Z28gqa_attention_prefill_kernelP6__halfPKS_S2_S2_S0_S0_iiiiif --------------------------
	.section	.nv.info._Z28gqa_attention_prefill_kernelP6__halfPKS_S2_S2_S0_S0_iiiiif,"",@"SHT_CUDA_INFO"
	.sectionflags	@""
	.align	4


	//----- nvinfo : EIATTR_CUDA_API_VERSION
	.align		4
        /*0000*/ 	.byte	0x04, 0x37
        /*0002*/ 	.short	(.L_53 - .L_52)
.L_52:
        /*0004*/ 	.word	0x00000082


	//----- nvinfo : EIATTR_KPARAM_INFO
	.align		4
.L_53:
        /*0008*/ 	.byte	0x04, 0x17
        /*000a*/ 	.short	(.L_55 - .L_54)
.L_54:
        /*000c*/ 	.word	0x00000000
        /*0010*/ 	.short	0x000b
        /*0012*/ 	.short	0x0044
        /*0014*/ 	.byte	0x00, 0xf0, 0x11, 0x00


	//----- nvinfo : EIATTR_KPARAM_INFO
	.align		4
.L_55:
        /*0018*/ 	.byte	0x04, 0x17
        /*001a*/ 	.short	(.L_57 - .L_56)
.L_56:
        /*001c*/ 	.word	0x00000000
        /*0020*/ 	.short	0x000a
        /*0022*/ 	.short	0x0040
        /*0024*/ 	.byte	0x00, 0xf0, 0x11, 0x00


	//----- nvinfo : EIATTR_KPARAM_INFO
	.align		4
.L_57:
        /*0028*/ 	.byte	0x04, 0x17
        /*002a*/ 	.short	(.L_59 - .L_58)
.L_58:
        /*002c*/ 	.word	0x00000000
        /*0030*/ 	.short	0x0009
        /*0032*/ 	.short	0x003c
        /*0034*/ 	.byte	0x00, 0xf0, 0x11, 0x00


	//----- nvinfo : EIATTR_KPARAM_INFO
	.align		4
.L_59:
        /*0038*/ 	.byte	0x04, 0x17
        /*003a*/ 	.short	(.L_61 - .L_60)
.L_60:
        /*003c*/ 	.word	0x00000000
        /*0040*/ 	.short	0x0008
        /*0042*/ 	.short	0x0038
        /*0044*/ 	.byte	0x00, 0xf0, 0x11, 0x00


	//----- nvinfo : EIATTR_KPARAM_INFO
	.align		4
.L_61:
        /*0048*/ 	.byte	0x04, 0x17
        /*004a*/ 	.short	(.L_63 - .L_62)
.L_62:
        /*004c*/ 	.word	0x00000000
        /*0050*/ 	.short	0x0007
        /*0052*/ 	.short	0x0034
        /*0054*/ 	.byte	0x00, 0xf0, 0x11, 0x00


	//----- nvinfo : EIATTR_KPARAM_INFO
	.align		4
.L_63:
        /*0058*/ 	.byte	0x04, 0x17
        /*005a*/ 	.short	(.L_65 - .L_64)
.L_64:
        /*005c*/ 	.word	0x00000000
        /*0060*/ 	.short	0x0006
        /*0062*/ 	.short	0x0030
        /*0064*/ 	.byte	0x00, 0xf0, 0x11, 0x00


	//----- nvinfo : EIATTR_KPARAM_INFO
	.align		4
.L_65:
        /*0068*/ 	.byte	0x04, 0x17
        /*006a*/ 	.short	(.L_67 - .L_66)
.L_66:
        /*006c*/ 	.word	0x00000000
        /*0070*/ 	.short	0x0005
        /*0072*/ 	.short	0x0028
        /*0074*/ 	.byte	0x00, 0xf5, 0x21, 0x00


	//----- nvinfo : EIATTR_KPARAM_INFO
	.align		4
.L_67:
        /*0078*/ 	.byte	0x04, 0x17
        /*007a*/ 	.short	(.L_69 - .L_68)
.L_68:
        /*007c*/ 	.word	0x00000000
        /*0080*/ 	.short	0x0004
        /*0082*/ 	.short	0x0020
        /*0084*/ 	.byte	0x00, 0xf5, 0x21, 0x00


	//----- nvinfo : EIATTR_KPARAM_INFO
	.align		4
.L_69:
        /*0088*/ 	.byte	0x04, 0x17
        /*008a*/ 	.short	(.L_71 - .L_70)
.L_70:
        /*008c*/ 	.word	0x00000000
        /*0090*/ 	.short	0x0003
        /*0092*/ 	.short	0x0018
        /*0094*/ 	.byte	0x00, 0xf5, 0x21, 0x00


	//----- nvinfo : EIATTR_KPARAM_INFO
	.align		4
.L_71:
        /*0098*/ 	.byte	0x04, 0x17
        /*009a*/ 	.short	(.L_73 - .L_72)
.L_72:
        /*009c*/ 	.word	0x00000000
        /*00a0*/ 	.short	0x0002
        /*00a2*/ 	.short	0x0010
        /*00a4*/ 	.byte	0x00, 0xf5, 0x21, 0x00


	//----- nvinfo : EIATTR_KPARAM_INFO
	.align		4
.L_73:
        /*00a8*/ 	.byte	0x04, 0x17
        /*00aa*/ 	.short	(.L_75 - .L_74)
.L_74:
        /*00ac*/ 	.word	0x00000000
        /*00b0*/ 	.short	0x0001
        /*00b2*/ 	.short	0x0008
        /*00b4*/ 	.byte	0x00, 0xf5, 0x21, 0x00


	//----- nvinfo : EIATTR_KPARAM_INFO
	.align		4
.L_75:
        /*00b8*/ 	.byte	0x04, 0x17
        /*00ba*/ 	.short	(.L_77 - .L_76)
.L_76:
        /*00bc*/ 	.word	0x00000000
        /*00c0*/ 	.short	0x0000
        /*00c2*/ 	.short	0x0000
        /*00c4*/ 	.byte	0x00, 0xf5, 0x21, 0x00


	//----- nvinfo : EIATTR_SPARSE_MMA_MASK
	.align		4
.L_77:
        /*00c8*/ 	.byte	0x03, 0x50
        /*00ca*/ 	.short	0x0000


	//----- nvinfo : EIATTR_MAXREG_COUNT
	.align		4
        /*00cc*/ 	.byte	0x03, 0x1b
        /*00ce*/ 	.short	0x00ff


	//----- nvinfo : EIATTR_MERCURY_ISA_VERSION
	.align		4
        /*00d0*/ 	.byte	0x03, 0x5f
        /*00d2*/ 	.short	0x0101


	//----- nvinfo : EIATTR_VRC_CTA_INIT_COUNT
	.align		4
        /*00d4*/ 	.byte	0x02, 0x4a
	.zero		1
	.zero		1


	//----- nvinfo : EIATTR_EXIT_INSTR_OFFSETS
	.align		4
        /*00d8*/ 	.byte	0x04, 0x1c
        /*00da*/ 	.short	(.L_79 - .L_78)


	//   ....[0]....
.L_78:
        /*00dc*/ 	.word	0x00000080


	//   ....[1]....
        /*00e0*/ 	.word	0x000000c0


	//   ....[2]....
        /*00e4*/ 	.word	0x000004f0


	//----- nvinfo : EIATTR_CRS_STACK_SIZE
	.align		4
.L_79:
        /*00e8*/ 	.byte	0x04, 0x1e
        /*00ea*/ 	.short	(.L_81 - .L_80)
.L_80:
        /*00ec*/ 	.word	0x00000000


	//----- nvinfo : EIATTR_CBANK_PARAM_SIZE
	.align		4
.L_81:
        /*00f0*/ 	.byte	0x03, 0x19
        /*00f2*/ 	.short	0x0048


	//----- nvinfo : EIATTR_PARAM_CBANK
	.align		4
        /*00f4*/ 	.byte	0x04, 0x0a
        /*00f6*/ 	.short	(.L_83 - .L_82)
	.align		4
.L_82:
        /*00f8*/ 	.word	index@(.nv.constant0._Z28gqa_attention_prefill_kernelP6__halfPKS_S2_S2_S0_S0_iiiiif)
        /*00fc*/ 	.short	0x0380
        /*00fe*/ 	.short	0x0048


	//----- nvinfo : EIATTR_SW_WAR
	.align		4
.L_83:
        /*0100*/ 	.byte	0x04, 0x36
        /*0102*/ 	.short	(.L_85 - .L_84)
.L_84:
        /*0104*/ 	.word	0x00000008
.L_85:


//--------------------- .nv.info._Z32gqa_attention_decode_kernel_implP6__halfPKS_S2_S2_S0_S0_iiiiiif --------------------------
	.section	.nv.info._Z32gqa_attention_decode_kernel_implP6__halfPKS_S2_S2_S0_S0_iiiiiif,"",@"SHT_CUDA_INFO"
	.sectionflags	@""
	.align	4


	//----- nvinfo : EIATTR_CUDA_API_VERSION
	.align		4
        /*0000*/ 	.byte	0x04, 0x37
        /*0002*/ 	.short	(.L_87 - .L_86)
.L_86:
        /*0004*/ 	.word	0x00000082


	//----- nvinfo : EIATTR_KPARAM_INFO
	.align		4
.L_87:
        /*0008*/ 	.byte	0x04, 0x17
        /*000a*/ 	.short	(.L_89 - .L_88)
.L_88:
        /*000c*/ 	.word	0x00000000
        /*0010*/ 	.short	0x000c
        /*0012*/ 	.short	0x0048
        /*0014*/ 	.byte	0x00, 0xf0, 0x11, 0x00


	//----- nvinfo : EIATTR_KPARAM_INFO
	.align		4
.L_89:
        /*0018*/ 	.byte	0x04, 0x17
        /*001a*/ 	.short	(.L_91 - .L_90)
.L_90:
        /*001c*/ 	.word	0x00000000
        /*0020*/ 	.short	0x000b
        /*0022*/ 	.short	0x0044
        /*0024*/ 	.byte	0x00, 0xf0, 0x11, 0x00


	//----- nvinfo : EIATTR_KPARAM_INFO
	.align		4
.L_91:
        /*0028*/ 	.byte	0x04, 0x17
        /*002a*/ 	.short	(.L_93 - .L_92)
.L_92:
        /*002c*/ 	.word	0x00000000
        /*0030*/ 	.short	0x000a
        /*0032*/ 	.short	0x0040
        /*0034*/ 	.byte	0x00, 0xf0, 0x11, 0x00


	//----- nvinfo : EIATTR_KPARAM_INFO
	.align		4
.L_93:
        /*0038*/ 	.byte	0x04, 0x17
        /*003a*/ 	.short	(.L_95 - .L_94)
.L_94:
        /*003c*/ 	.word	0x00000000
        /*0040*/ 	.short	0x0009
        /*0042*/ 	.short	0x003c
        /*0044*/ 	.byte	0x00, 0xf0, 0x11, 0x00


	//----- nvinfo : EIATTR_KPARAM_INFO
	.align		4
.L_95:
        /*0048*/ 	.byte	0x04, 0x17
        /*004a*/ 	.short	(.L_97 - .L_96)
.L_96:
        /*004c*/ 	.word	0x00000000
        /*0050*/ 	.short	0x0008
        /*0052*/ 	.short	0x0038
        /*0054*/ 	.byte	0x00, 0xf0, 0x11, 0x00


	//----- nvinfo : EIATTR_KPARAM_INFO
	.align		4
.L_97:
        /*0058*/ 	.byte	0x04, 0x17
        /*005a*/ 	.short	(.L_99 - .L_98)
.L_98:
        /*005c*/ 	.word	0x00000000
        /*0060*/ 	.short	0x0007
        /*0062*/ 	.short	0x0034
        /*0064*/ 	.byte	0x00, 0xf0, 0x11, 0x00


	//----- nvinfo : EIATTR_KPARAM_INFO
	.align		4
.L_99:
        /*0068*/ 	.byte	0x04, 0x17
        /*006a*/ 	.short	(.L_101 - .L_100)
.L_100:
        /*006c*/ 	.word	0x00000000
        /*0070*/ 	.short	0x0006
        /*0072*/ 	.short	0x0030
        /*0074*/ 	.byte	0x00, 0xf0, 0x11, 0x00


	//----- nvinfo : EIATTR_KPARAM_INFO
	.align		4
.L_101:
        /*0078*/ 	.byte	0x04, 0x17
        /*007a*/ 	.short	(.L_103 - .L_102)
.L_102:
        /*007c*/ 	.word	0x00000000
        /*0080*/ 	.short	0x0005
        /*0082*/ 	.short	0x0028
        /*0084*/ 	.byte	0x00, 0xf5, 0x21, 0x00


	//----- nvinfo : EIATTR_KPARAM_INFO
	.align		4
.L_103:
        /*0088*/ 	.byte	0x04, 0x17
        /*008a*/ 	.short	(.L_105 - .L_104)
.L_104:
        /*008c*/ 	.word	0x00000000
        /*0090*/ 	.short	0x0004
        /*0092*/ 	.short	0x0020
        /*0094*/ 	.byte	0x00, 0xf5, 0x21, 0x00


	//----- nvinfo : EIATTR_KPARAM_INFO
	.align		4
.L_105:
        /*0098*/ 	.byte	0x04, 0x17
        /*009a*/ 	.short	(.L_107 - .L_106)
.L_106:
        /*009c*/ 	.word	0x00000000
        /*00a0*/ 	.short	0x0003
        /*00a2*/ 	.short	0x0018
        /*00a4*/ 	.byte	0x00, 0xf5, 0x21, 0x00


	//----- nvinfo : EIATTR_KPARAM_INFO
	.align		4
.L_107:
        /*00a8*/ 	.byte	0x04, 0x17
        /*00aa*/ 	.short	(.L_109 - .L_108)
.L_108:
        /*00ac*/ 	.word	0x00000000
        /*00b0*/ 	.short	0x0002
        /*00b2*/ 	.short	0x0010
        /*00b4*/ 	.byte	0x00, 0xf5, 0x21, 0x00


	//----- nvinfo : EIATTR_KPARAM_INFO
	.align		4
.L_109:
        /*00b8*/ 	.byte	0x04, 0x17
        /*00ba*/ 	.short	(.L_111 - .L_110)
.L_110:
        /*00bc*/ 	.word	0x00000000
        /*00c0*/ 	.short	0x0001
        /*00c2*/ 	.short	0x0008
        /*00c4*/ 	.byte	0x00, 0xf5, 0x21, 0x00


	//----- nvinfo : EIATTR_KPARAM_INFO
	.align		4
.L_111:
        /*00c8*/ 	.byte	0x04, 0x17
        /*00ca*/ 	.short	(.L_113 - .L_112)
.L_112:
        /*00cc*/ 	.word	0x00000000
        /*00d0*/ 	.short	0x0000
        /*00d2*/ 	.short	0x0000
        /*00d4*/ 	.byte	0x00, 0xf5, 0x21, 0x00


	//----- nvinfo : EIATTR_SPARSE_MMA_MASK
	.align		4
.L_113:
        /*00d8*/ 	.byte	0x03, 0x50
        /*00da*/ 	.short	0x0000


	//----- nvinfo : EIATTR_MAXREG_COUNT
	.align		4
        /*00dc*/ 	.byte	0x03, 0x1b
        /*00de*/ 	.short	0x00ff


	//----- nvinfo : EIATTR_NUM_BARRIERS
	.align		4
        /*00e0*/ 	.byte	0x02, 0x4c
        /*00e2*/ 	.byte	0x01
	.zero		1


	//----- nvinfo : EIATTR_MERCURY_ISA_VERSION
	.align		4
        /*00e4*/ 	.byte	0x03, 0x5f
        /*00e6*/ 	.short	0x0101


	//----- nvinfo : EIATTR_UNUSED_LOAD_BYTE_OFFSET
	.align		4
        /*00e8*/ 	.byte	0x04, 0x44
        /*00ea*/ 	.short	(.L_115 - .L_114)


	//   ....[0]....
.L_114:
        /*00ec*/ 	.word	0x00001070
        /*00f0*/ 	.word	0x00000fff


	//   ....[1]....
        /*00f4*/ 	.word	0x00001ab0
        /*00f8*/ 	.word	0x00000fff


	//   ....[2]....
        /*00fc*/ 	.word	0x00003530
        /*0100*/ 	.word	0x00000fff


	//   ....[3]....
        /*0104*/ 	.word	0x000047d0
        /*0108*/ 	.word	0x00000fff


	//----- nvinfo : EIATTR_VRC_CTA_INIT_COUNT
	.align		4
.L_115:
        /*010c*/ 	.byte	0x02, 0x4a
	.zero		1
	.zero		1


	//----- nvinfo : EIATTR_EXIT_INSTR_OFFSETS
	.align		4
        /*0110*/ 	.byte	0x04, 0x1c
        /*0112*/ 	.short	(.L_117 - .L_116)


	//   ....[0]....
.L_116:
        /*0114*/ 	.word	0x00000070


	//   ....[1]....
        /*0118*/ 	.word	0x00002730


	//   ....[2]....
        /*011c*/ 	.word	0x000028f0


	//   ....[3]....
        /*0120*/ 	.word	0x000036f0


	//   ....[4]....
        /*0124*/ 	.word	0x00003a50


	//   ....[5]....
        /*0128*/ 	.word	0x00004a60


	//----- nvinfo : EIATTR_CRS_STACK_SIZE
	.align		4
.L_117:
        /*012c*/ 	.byte	0x04, 0x1e
        /*012e*/ 	.short	(.L_119 - .L_118)
.L_118:
        /*0130*/ 	.word	0x00000000


	//----- nvinfo : EIATTR_CBANK_PARAM_SIZE
	.align		4
.L_119:
        /*0134*/ 	.byte	0x03, 0x19
        /*0136*/ 	.short	0x004c


	//----- nvinfo : EIATTR_PARAM_CBANK
	.align		4
        /*0138*/ 	.byte	0x04, 0x0a
        /*013a*/ 	.short	(.L_121 - .L_120)
	.align		4
.L_120:
        /*013c*/ 	.word	index@(.nv.constant0._Z32gqa_attention_decode_kernel_implP6__halfPKS_S2_S2_S0_S0_iiiiiif)
        /*0140*/ 	.short	0x0380
        /*0142*/ 	.short	0x004c


	//----- nvinfo : EIATTR_SW_WAR
	.align		4
.L_121:
        /*0144*/ 	.byte	0x04, 0x36
        /*0146*/ 	.short	(.L_123 - .L_122)
.L_122:
        /*0148*/ 	.word	0x00000008
.L_123:


//--------------------- .nv.callgraph             --------------------------
	.section	.nv.callgraph,"",@"SHT_CUDA_CALLGRAPH"
	.align	4
	.sectionentsize	8
	.align		4
        /*0000*/ 	.word	0x00000000
	.align		4
        /*0004*/ 	.word	0xffffffff
	.align		4
        /*0008*/ 	.word	0x00000000
	.align		4
        /*000c*/ 	.word	0xfffffffe
	.align		4
        /*0010*/ 	.word	0x00000000
	.align		4
        /*0014*/ 	.word	0xfffffffd
	.align		4
        /*0018*/ 	.word	0x00000000
	.align		4
        /*001c*/ 	.word	0xfffffffc


//--------------------- .text._Z27gqa_attention_decode_kernelP6__halfPKS_S2_S2_S0_S0_iiiiif --------------------------
	.section	.text._Z27gqa_attention_decode_kernelP6__halfPKS_S2_S2_S0_S0_iiiiif,"ax",@progbits
	.align	128
        .global         _Z27gqa_attention_decode_kernelP6__halfPKS_S2_S2_S0_S0_iiiiif
        .type           _Z27gqa_attention_decode_kernelP6__halfPKS_S2_S2_S0_S0_iiiiif,@function
        .size           _Z27gqa_attention_decode_kernelP6__halfPKS_S2_S2_S0_S0_iiiiif,(.L_x_74 - _Z27gqa_attention_decode_kernelP6__halfPKS_S2_S2_S0_S0_iiiiif)
        .other          _Z27gqa_attention_decode_kernelP6__halfPKS_S2_S2_S0_S0_iiiiif,@"STO_CUDA_ENTRY STV_DEFAULT"
_Z27gqa_attention_decode_kernelP6__halfPKS_S2_S2_S0_S0_iiiiif:
.text._Z27gqa_attention_decode_kernelP6__halfPKS_S2_S2_S0_S0_iiiiif:
[----:B------:R-:W-:Y:S01]  /*0000*/  LDC R1, c[0x0][0x37c] ;  /* 0x0000df00ff017b82 */ /* 0x000fe20000000800 */
[----:B------:R-:W-:Y:S05]  /*0010*/  EXIT ;  /* 0x000000000000794d */ /* 0x000fea0003800000 */
.L_x_0:
[----:B------:R-:W-:-:S00]  /*0020*/  BRA `(.L_x_0) ;  /* 0xfffffffc00fc7947 */ /* 0x000fc0000383ffff */
[----:B------:R-:W-:-:S00]  /*0030*/  NOP ;  /* 0x0000000000007918 */ /* 0x000fc00000000000 */
        /* <DEDUP_REMOVED lines=12> */
.L_x_74:


//--------------------- .text._Z28gqa_attention_prefill_kernelP6__halfPKS_S2_S2_S0_S0_iiiiif --------------------------
	.section	.text._Z28gqa_attention_prefill_kernelP6__halfPKS_S2_S2_S0_S0_iiiiif,"ax",@progbits
	.align	128
        .global         _Z28gqa_attention_prefill_kernelP6__halfPKS_S2_S2_S0_S0_iiiiif
        .type           _Z28gqa_attention_prefill_kernelP6__halfPKS_S2_S2_S0_S0_iiiiif,@function
        .size           _Z28gqa_attention_prefill_kernelP6__halfPKS_S2_S2_S0_S0_iiiiif,(.L_x_75 - _Z28gqa_attention_prefill_kernelP6__halfPKS_S2_S2_S0_S0_iiiiif)
        .other          _Z28gqa_attention_prefill_kernelP6__halfPKS_S2_S2_S0_S0_iiiiif,@"STO_CUDA_ENTRY STV_DEFAULT"
_Z28gqa_attention_prefill_kernelP6__halfPKS_S2_S2_S0_S0_iiiiif:
.text._Z28gqa_attention_prefill_kernelP6__halfPKS_S2_S2_S0_S0_iiiiif:
[----:B------:R-:W-:Y:S01]  /*0000*/  LDC R1, c[0x0][0x37c] ;  /* 0x0000df00ff017b82 */ /* 0x000fe20000000800 */
[----:B------:R-:W0:Y:S07]  /*0010*/  S2R R7, SR_CTAID.X ;  /* 0x0000000000077919 */ /* 0x000e2e0000002500 */
[----:B------:R-:W0:Y:S08]  /*0020*/  LDC R8, c[0x0][0x3b8] ;  /* 0x0000ee00ff087b82 */ /* 0x000e300000000800 */
[----:B------:R-:W1:Y:S08]  /*0030*/  S2UR UR4, SR_CTAID.Y ;  /* 0x00000000000479c3 */ /* 0x000e700000002600 */
[----:B------:R-:W1:Y:S01]  /*0040*/  LDC.64 R2, c[0x0][0x3b0] ;  /* 0x0000ec00ff027b82 */ /* 0x000e620000000a00 */
[----:B0-----:R-:W-:-:S04]  /*0050*/  ISETP.GE.AND P0, PT, R7, R8, PT ;  /* 0x000000080700720c */ /* 0x001fc80003f06270 */
[----:B-1----:R-:W-:-:S04]  /*0060*/  ISETP.LE.OR P0, PT, R2, UR4, P0 ;  /* 0x0000000402007c0c */ /* 0x002fc80008703670 */
[----:B------:R-:W-:-:S13]  /*0070*/  ISETP.NE.OR P0, PT, R3, 0x1, P0 ;  /* 0x000000010300780c */ /* 0x000fda0000705670 */
[----:B------:R-:W-:Y:S05]  /*0080*/  @P0 EXIT ;  /* 0x000000000000094d */ /* 0x000fea0003800000 */
[----:B------:R-:W0:Y:S01]  /*0090*/  S2R R6, SR_TID.X ;  /* 0x0000000000067919 */ /* 0x000e220000002100 */
[----:B------:R-:W0:Y:S02]  /*00a0*/  LDCU UR8, c[0x0][0x3c0] ;  /* 0x00007800ff0877ac */ /* 0x000e240008000800 */
[----:B0-----:R-:W-:-:S13]  /*00b0*/  ISETP.GE.AND P0, PT, R6, UR8, PT ;  /* 0x0000000806007c0c */ /* 0x001fda000bf06270 */
[----:B------:R-:W-:Y:S05]  /*00c0*/  @P0 EXIT ;  /* 0x000000000000094d */ /* 0x000fea0003800000 */
[----:B------:R-:W0:Y:S01]  /*00d0*/  LDC R0, c[0x0][0x3bc] ;  /* 0x0000ef00ff007b82 */ /* 0x000e220000000800 */
[----:B------:R-:W-:Y:S01]  /*00e0*/  IABS R11, R7 ;  /* 0x00000007000b7213 */ /* 0x000fe20000000000 */
[----:B------:R-:W1:Y:S01]  /*00f0*/  LDCU UR5, c[0x0][0x360] ;  /* 0x00006c00ff0577ac */ /* 0x000e620008000800 */
[----:B------:R-:W2:Y:S01]  /*0100*/  LDCU.64 UR6, c[0x0][0x358] ;  /* 0x00006b00ff0677ac */ /* 0x000ea20008000a00 */
[----:B0-----:R-:W-:-:S04]  /*0110*/  IABS R5, R0 ;  /* 0x0000000000057213 */ /* 0x001fc80000000000 */
[----:B------:R-:W0:Y:S08]  /*0120*/  I2F.RP R4, R5 ;  /* 0x0000000500047306 */ /* 0x000e300000209400 */
[----:B0-----:R-:W0:Y:S02]  /*0130*/  MUFU.RCP R4, R4 ;  /* 0x0000000400047308 */ /* 0x001e240000001000 */
[----:B0-----:R-:W-:-:S06]  /*0140*/  VIADD R2, R4, 0xffffffe ;  /* 0x0ffffffe04027836 */ /* 0x001fcc0000000000 */
[----:B------:R0:W3:Y:S02]  /*0150*/  F2I.FTZ.U32.TRUNC.NTZ R3, R2 ;  /* 0x0000000200037305 */ /* 0x0000e4000021f000 */
[----:B0-----:R-:W-:Y:S02]  /*0160*/  HFMA2 R2, -RZ, RZ, 0, 0 ;  /* 0x00000000ff027431 */ /* 0x001fe400000001ff */
[----:B---3--:R-:W-:-:S04]  /*0170*/  IMAD.MOV R10, RZ, RZ, -R3 ;  /* 0x000000ffff0a7224 */ /* 0x008fc800078e0a03 */
[----:B------:R-:W-:Y:S01]  /*0180*/  IMAD R9, R10, R5, RZ ;  /* 0x000000050a097224 */ /* 0x000fe200078e02ff */
[----:B------:R-:W-:-:S03]  /*0190*/  IABS R10, R8 ;  /* 0x00000008000a7213 */ /* 0x000fc60000000000 */
[----:B------:R-:W-:Y:S01]  /*01a0*/  IMAD.HI.U32 R3, R3, R9, R2 ;  /* 0x0000000903037227 */ /* 0x000fe200078e0002 */
[----:B------:R-:W-:-:S04]  /*01b0*/  LOP3.LUT R2, R8, R0, RZ, 0x3c, !PT ;  /* 0x0000000008027212 */ /* 0x000fc800078e3cff */
[----:B------:R-:W-:Y:S01]  /*01c0*/  ISETP.GE.AND P1, PT, R2, RZ, PT ;  /* 0x000000ff0200720c */ /* 0x000fe20003f26270 */
[----:B------:R-:W-:-:S04]  /*01d0*/  IMAD.HI.U32 R3, R3, R10, RZ ;  /* 0x0000000a03037227 */ /* 0x000fc800078e00ff */
[----:B------:R-:W-:-:S04]  /*01e0*/  IMAD.MOV R4, RZ, RZ, -R3 ;  /* 0x000000ffff047224 */ /* 0x000fc800078e0a03 */
[----:B------:R-:W-:-:S05]  /*01f0*/  IMAD R4, R5, R4, R10 ;  /* 0x0000000405047224 */ /* 0x000fca00078e020a */
[----:B------:R-:W-:-:S13]  /*0200*/  ISETP.GT.U32.AND P2, PT, R5, R4, PT ;  /* 0x000000040500720c */ /* 0x000fda0003f44070 */
[----:B------:R-:W-:Y:S01]  /*0210*/  @!P2 IMAD.IADD R4, R4, 0x1, -R5 ;  /* 0x000000010404a824 */ /* 0x000fe200078e0a05 */
[----:B------:R-:W-:Y:S02]  /*0220*/  @!P2 IADD3 R3, PT, PT, R3, 0x1, RZ ;  /* 0x000000010303a810 */ /* 0x000fe40007ffe0ff */
[----:B------:R-:W-:Y:S02]  /*0230*/  ISETP.NE.AND P2, PT, R0, RZ, PT ;  /* 0x000000ff0000720c */ /* 0x000fe40003f45270 */
[----:B------:R-:W-:-:S13]  /*0240*/  ISETP.GE.U32.AND P0, PT, R4, R5, PT ;  /* 0x000000050400720c */ /* 0x000fda0003f06070 */
[----:B------:R-:W-:-:S04]  /*0250*/  @P0 VIADD R3, R3, 0x1 ;  /* 0x0000000103030836 */ /* 0x000fc80000000000 */
[----:B------:R-:W-:-:S05]  /*0260*/  IMAD.MOV.U32 R12, RZ, RZ, R3 ;  /* 0x000000ffff0c7224 */ /* 0x000fca00078e0003 */
[----:B------:R-:W-:Y:S02]  /*0270*/  @!P1 IADD3 R12, PT, PT, -R12, RZ, RZ ;  /* 0x000000ff0c0c9210 */ /* 0x000fe40007ffe1ff */
[----:B------:R-:W-:-:S04]  /*0280*/  @!P2 LOP3.LUT R12, RZ, R0, RZ, 0x33, !PT ;  /* 0x00000000ff0ca212 */ /* 0x000fc800078e33ff */
[-C--:B------:R-:W-:Y:S02]  /*0290*/  IABS R5, R12.reuse ;  /* 0x0000000c00057213 */ /* 0x080fe40000000000 */
[----:B------:R-:W-:Y:S02]  /*02a0*/  IABS R13, R12 ;  /* 0x0000000c000d7213 */ /* 0x000fe40000000000 */
[----:B------:R-:W0:Y:S08]  /*02b0*/  I2F.RP R4, R5 ;  /* 0x0000000500047306 */ /* 0x000e300000209400 */
[----:B0-----:R-:W0:Y:S02]  /*02c0*/  MUFU.RCP R4, R4 ;  /* 0x0000000400047308 */ /* 0x001e240000001000 */
[----:B0-----:R-:W-:-:S02]  /*02d0*/  VIADD R2, R4, 0xffffffe ;  /* 0x0ffffffe04027836 */ /* 0x001fc40000000000 */
[----:B------:R-:W-:-:S04]  /*02e0*/  IMAD.MOV R4, RZ, RZ, -R13 ;  /* 0x000000ffff047224 */ /* 0x000fc800078e0a0d */
[----:B------:R0:W3:Y:S02]  /*02f0*/  F2I.FTZ.U32.TRUNC.NTZ R3, R2 ;  /* 0x0000000200037305 */ /* 0x0000e4000021f000 */
[----:B0-----:R-:W-:Y:S02]  /*0300*/  IMAD.MOV.U32 R2, RZ, RZ, RZ ;  /* 0x000000ffff027224 */ /* 0x001fe400078e00ff */
[----:B---3--:R-:W-:-:S04]  /*0310*/  IMAD.MOV R10, RZ, RZ, -R3 ;  /* 0x000000ffff0a7224 */ /* 0x008fc800078e0a03 */
[----:B------:R-:W-:Y:S01]  /*0320*/  IMAD R9, R10, R5, RZ ;  /* 0x000000050a097224 */ /* 0x000fe200078e02ff */
[----:B------:R-:W-:Y:S01]  /*0330*/  MOV R10, R11 ;  /* 0x0000000b000a7202 */ /* 0x000fe20000000f00 */
[----:B------:R-:W-:Y:S02]  /*0340*/  IMAD R11, R8, UR4, R7 ;  /* 0x00000004080b7c24 */ /* 0x000fe4000f8e0207 */
[----:B------:R-:W-:-:S06]  /*0350*/  IMAD.HI.U32 R3, R3, R9, R2 ;  /* 0x0000000903037227 */ /* 0x000fcc00078e0002 */
[----:B------:R-:W-:-:S04]  /*0360*/  IMAD.HI.U32 R9, R3, R10, RZ ;  /* 0x0000000a03097227 */ /* 0x000fc800078e00ff */
[----:B------:R-:W-:-:S05]  /*0370*/  IMAD R2, R9, R4, R10 ;  /* 0x0000000409027224 */ /* 0x000fca00078e020a */
[----:B------:R-:W-:-:S13]  /*0380*/  ISETP.GT.U32.AND P2, PT, R5, R2, PT ;  /* 0x000000020500720c */ /* 0x000fda0003f44070 */
[-C--:B------:R-:W-:Y:S01]  /*0390*/  @!P2 IADD3 R2, PT, PT, R2, -R5.reuse, RZ ;  /* 0x800000050202a210 */ /* 0x080fe20007ffe0ff */
[----:B------:R-:W-:Y:S01]  /*03a0*/  @!P2 VIADD R9, R9, 0x1 ;  /* 0x000000010909a836 */ /* 0x000fe20000000000 */
[----:B------:R-:W-:Y:S02]  /*03b0*/  ISETP.NE.AND P2, PT, R12, RZ, PT ;  /* 0x000000ff0c00720c */ /* 0x000fe40003f45270 */
[----:B------:R-:W-:Y:S02]  /*03c0*/  ISETP.GE.U32.AND P0, PT, R2, R5, PT ;  /* 0x000000050200720c */ /* 0x000fe40003f06070 */
[----:B------:R-:W-:Y:S01]  /*03d0*/  LOP3.LUT R2, R7, R12, RZ, 0x3c, !PT ;  /* 0x0000000c07027212 */ /* 0x000fe200078e3cff */
[----:B------:R-:W0:Y:S03]  /*03e0*/  LDC.64 R4, c[0x0][0x398] ;  /* 0x0000e600ff047b82 */ /* 0x000e260000000a00 */
[----:B------:R-:W-:-:S05]  /*03f0*/  ISETP.GE.AND P1, PT, R2, RZ, PT ;  /* 0x000000ff0200720c */ /* 0x000fca0003f26270 */
[----:B------:R-:W3:Y:S02]  /*0400*/  LDC.64 R2, c[0x0][0x380] ;  /* 0x0000e000ff027b82 */ /* 0x000ee40000000a00 */
[----:B------:R-:W-:-:S06]  /*0410*/  @P0 VIADD R9, R9, 0x1 ;  /* 0x0000000109090836 */ /* 0x000fcc0000000000 */
[----:B------:R-:W-:Y:S02]  /*0420*/  @!P1 IADD3 R9, PT, PT, -R9, RZ, RZ ;  /* 0x000000ff09099210 */ /* 0x000fe40007ffe1ff */
[----:B------:R-:W-:-:S05]  /*0430*/  @!P2 LOP3.LUT R9, RZ, R12, RZ, 0x33, !PT ;  /* 0x0000000cff09a212 */ /* 0x000fca00078e33ff */
[----:B------:R-:W-:Y:S02]  /*0440*/  IMAD R13, R0, UR4, R9 ;  /* 0x00000004000d7c24 */ /* 0x000fe4000f8e0209 */
[----:B-12---:R-:W-:-:S07]  /*0450*/  IMAD.MOV.U32 R0, RZ, RZ, R6 ;  /* 0x000000ffff007224 */ /* 0x006fce00078e0006 */
.L_x_1:
[----:B-1----:R-:W-:-:S04]  /*0460*/  IMAD R9, R13, UR8, R0 ;  /* 0x000000080d097c24 */ /* 0x002fc8000f8e0200 */
[----:B0-----:R-:W-:-:S06]  /*0470*/  IMAD.WIDE R8, R9, 0x2, R4 ;  /* 0x0000000209087825 */ /* 0x001fcc00078e0204 */
[----:B------:R-:W2:Y:S01]  /*0480*/  LDG.E.U16 R9, desc[UR6][R8.64] ;  /* 0x0000000608097981 */ /* 0x000ea2000c1e1500 */
[----:B------:R-:W-:Y:S01]  /*0490*/  IMAD R7, R11, UR8, R0 ;  /* 0x000000080b077c24 */ /* 0x000fe2000f8e0200 */
[----:B------:R-:W-:-:S03]  /*04a0*/  IADD3 R0, PT, PT, R0, UR5, RZ ;  /* 0x0000000500007c10 */ /* 0x000fc6000fffe0ff */
[----:B---3--:R-:W-:Y:S01]  /*04b0*/  IMAD.WIDE R6, R7, 0x2, R2 ;  /* 0x0000000207067825 */ /* 0x008fe200078e0202 */
[----:B------:R-:W-:-:S04]  /*04c0*/  ISETP.GE.AND P0, PT, R0, UR8, PT ;  /* 0x0000000800007c0c */ /* 0x000fc8000bf06270 */
[----:B--2---:R1:W-:Y:S09]  /*04d0*/  STG.E.U16 desc[UR6][R6.64], R9 ;  /* 0x0000000906007986 */ /* 0x0043f2000c101506 */
[----:B------:R-:W-:Y:S05]  /*04e0*/  @!P0 BRA `(.L_x_1) ;  /* 0xfffffffc00dc8947 */ /* 0x000fea000383ffff */
[----:B------:R-:W-:Y:S05]  /*04f0*/  EXIT ;  /* 0x000000000000794d */ /* 0x000fea0003800000 */
.L_x_2:
        /* <DEDUP_REMOVED lines=16> */
.L_x_75:


//--------------------- .text._Z32gqa_attention_decode_kernel_implP6__halfPKS_S2_S2_S0_S0_iiiiiif --------------------------
	.section	.text._Z32gqa_attention_decode_kernel_implP6__halfPKS_S2_S2_S0_S0_iiiiiif,"ax",@progbits
	.align	128
        .global         _Z32gqa_attention_decode_kernel_implP6__halfPKS_S2_S2_S0_S0_iiiiiif
        .type           _Z32gqa_attention_decode_kernel_implP6__halfPKS_S2_S2_S0_S0_iiiiiif,@function
        .size           _Z32gqa_attention_decode_kernel_implP6__halfPKS_S2_S2_S0_S0_iiiiiif,(.L_x_73 - _Z32gqa_attention_decode_kernel_implP6__halfPKS_S2_S2_S0_S0_iiiiiif)
        .other          _Z32gqa_attention_decode_kernel_implP6__halfPKS_S2_S2_S0_S0_iiiiiif,@"STO_CUDA_ENTRY STV_DEFAULT"
_Z32gqa_attention_decode_kernel_implP6__halfPKS_S2_S2_S0_S0_iiiiiif:
.text._Z32gqa_attention_decode_kernel_implP6__halfPKS_S2_S2_S0_S0_iiiiiif:
[----:B------:R-:W-:Y:S01]  /*0000*/  LDC R1, c[0x0][0x37c] ;  /* 0x0000df00ff017b82 */ /* 0x000fe20000000800 */
[----:B------:R-:W0:Y:S07]  /*0010*/  S2R R0, SR_CTAID.X ;  /* 0x0000000000007919 */ /* 0x000e2e0000002500 */
[----:B------:R-:W0:Y:S08]  /*0020*/  LDC R9, c[0x0][0x3bc] ;  /* 0x0000ef00ff097b82 */ /* 0x000e300000000800 */
[----:B------:R-:W1:Y:S08]  /*0030*/  S2UR UR7, SR_CTAID.Y ;  /* 0x00000000000779c3 */ /* 0x000e700000002600 */
[----:B------:R-:W1:Y:S01]  /*0040*/  LDC R2, c[0x0][0x3b0] ;  /* 0x0000ec00ff027b82 */ /* 0x000e620000000800 */
[----:B0-----:R-:W-:-:S04]  /*0050*/  ISETP.GE.AND P0, PT, R0, R9, PT ;  /* 0x000000090000720c */ /* 0x001fc80003f06270 */
[----:B-1----:R-:W-:-:S13]  /*0060*/  ISETP.LE.OR P0, PT, R2, UR7, P0 ;  /* 0x0000000702007c0c */ /* 0x002fda0008703670 */
[----:B------:R-:W-:Y:S05]  /*0070*/  @P0 EXIT ;  /* 0x000000000000094d */ /* 0x000fea0003800000 */
[----:B------:R-:W0:Y:S01]  /*0080*/  LDC R5, c[0x0][0x3c0] ;  /* 0x0000f000ff057b82 */ /* 0x000e220000000800 */
[----:B------:R-:W1:Y:S01]  /*0090*/  S2R R21, SR_TID.X ;  /* 0x0000000000157919 */ /* 0x000e620000002100 */
[----:B------:R-:W-:Y:S01]  /*00a0*/  IABS R8, R0 ;  /* 0x0000000000087213 */ /* 0x000fe20000000000 */
[----:B------:R-:W2:Y:S01]  /*00b0*/  LDCU.64 UR8, c[0x0][0x358] ;  /* 0x00006b00ff0877ac */ /* 0x000ea20008000a00 */
[----:B------:R-:W-:Y:S04]  /*00c0*/  BSSY.RECONVERGENT B0, `(.L_x_3) ;  /* 0x000003a000007945 */ /* 0x000fe80003800200 */
[----:B------:R-:W1:Y:S01]  /*00d0*/  LDC R14, c[0x0][0x3c4] ;  /* 0x0000f100ff0e7b82 */ /* 0x000e620000000800 */
[----:B0-----:R-:W-:-:S04]  /*00e0*/  IABS R7, R5 ;  /* 0x0000000500077213 */ /* 0x001fc80000000000 */
[----:B------:R-:W0:Y:S08]  /*00f0*/  I2F.RP R4, R7 ;  /* 0x0000000700047306 */ /* 0x000e300000209400 */
[----:B0-----:R-:W0:Y:S02]  /*0100*/  MUFU.RCP R4, R4 ;  /* 0x0000000400047308 */ /* 0x001e240000001000 */
[----:B0-----:R-:W-:-:S06]  /*0110*/  IADD3 R2, PT, PT, R4, 0xffffffe, RZ ;  /* 0x0ffffffe04027810 */ /* 0x001fcc0007ffe0ff */
[----:B------:R0:W3:Y:S02]  /*0120*/  F2I.FTZ.U32.TRUNC.NTZ R3, R2 ;  /* 0x0000000200037305 */ /* 0x0000e4000021f000 */
[----:B0-----:R-:W-:Y:S01]  /*0130*/  HFMA2 R2, -RZ, RZ, 0, 0 ;  /* 0x00000000ff027431 */ /* 0x001fe200000001ff */
[----:B---3--:R-:W-:-:S05]  /*0140*/  IADD3 R6, PT, PT, RZ, -R3, RZ ;  /* 0x80000003ff067210 */ /* 0x008fca0007ffe0ff */
[----:B------:R-:W-:Y:S01]  /*0150*/  IMAD R11, R6, R7, RZ ;  /* 0x00000007060b7224 */ /* 0x000fe200078e02ff */
[----:B------:R-:W-:-:S03]  /*0160*/  IABS R6, R9 ;  /* 0x0000000900067213 */ /* 0x000fc60000000000 */
[----:B------:R-:W-:Y:S01]  /*0170*/  IMAD.HI.U32 R3, R3, R11, R2 ;  /* 0x0000000b03037227 */ /* 0x000fe200078e0002 */
[----:B------:R-:W-:-:S04]  /*0180*/  LOP3.LUT R2, R9, R5, RZ, 0x3c, !PT ;  /* 0x0000000509027212 */ /* 0x000fc800078e3cff */
[----:B------:R-:W-:Y:S01]  /*0190*/  ISETP.GE.AND P2, PT, R2, RZ, PT ;  /* 0x000000ff0200720c */ /* 0x000fe20003f46270 */
[----:B------:R-:W-:-:S05]  /*01a0*/  IMAD.HI.U32 R3, R3, R6, RZ ;  /* 0x0000000603037227 */ /* 0x000fca00078e00ff */
[----:B------:R-:W-:-:S05]  /*01b0*/  IADD3 R4, PT, PT, -R3, RZ, RZ ;  /* 0x000000ff03047210 */ /* 0x000fca0007ffe1ff */
[----:B------:R-:W-:-:S05]  /*01c0*/  IMAD R4, R7, R4, R6 ;  /* 0x0000000407047224 */ /* 0x000fca00078e0206 */
[----:B------:R-:W-:-:S13]  /*01d0*/  ISETP.GT.U32.AND P1, PT, R7, R4, PT ;  /* 0x000000040700720c */ /* 0x000fda0003f24070 */
[-C--:B------:R-:W-:Y:S02]  /*01e0*/  @!P1 IADD3 R4, PT, PT, R4, -R7.reuse, RZ ;  /* 0x8000000704049210 */ /* 0x080fe40007ffe0ff */
[----:B------:R-:W-:Y:S02]  /*01f0*/  @!P1 IADD3 R3, PT, PT, R3, 0x1, RZ ;  /* 0x0000000103039810 */ /* 0x000fe40007ffe0ff */
[----:B------:R-:W-:Y:S02]  /*0200*/  ISETP.GE.U32.AND P0, PT, R4, R7, PT ;  /* 0x000000070400720c */ /* 0x000fe40003f06070 */
[----:B------:R-:W-:-:S11]  /*0210*/  ISETP.NE.AND P1, PT, R5, RZ, PT ;  /* 0x000000ff0500720c */ /* 0x000fd60003f25270 */
[----:B------:R-:W-:-:S04]  /*0220*/  @P0 IADD3 R3, PT, PT, R3, 0x1, RZ ;  /* 0x0000000103030810 */ /* 0x000fc80007ffe0ff */
[----:B------:R-:W-:Y:S02]  /*0230*/  @!P2 IADD3 R3, PT, PT, -R3, RZ, RZ ;  /* 0x000000ff0303a210 */ /* 0x000fe40007ffe1ff */
[----:B------:R-:W-:Y:S02]  /*0240*/  @!P1 LOP3.LUT R3, RZ, R5, RZ, 0x33, !PT ;  /* 0x00000005ff039212 */ /* 0x000fe400078e33ff */
[----:B-1----:R-:W-:Y:S02]  /*0250*/  ISETP.GE.AND P1, PT, R21, R14, PT ;  /* 0x0000000e1500720c */ /* 0x002fe40003f26270 */
[-C--:B------:R-:W-:Y:S02]  /*0260*/  IABS R2, R3.reuse ;  /* 0x0000000300027213 */ /* 0x080fe40000000000 */
[----:B------:R-:W-:Y:S02]  /*0270*/  IABS R10, R3 ;  /* 0x00000003000a7213 */ /* 0x000fe40000000000 */
[----:B------:R-:W0:Y:S08]  /*0280*/  I2F.RP R4, R2 ;  /* 0x0000000200047306 */ /* 0x000e300000209400 */
[----:B0-----:R-:W0:Y:S02]  /*0290*/  MUFU.RCP R4, R4 ;  /* 0x0000000400047308 */ /* 0x001e240000001000 */
[----:B0-----:R-:W-:-:S02]  /*02a0*/  IADD3 R6, PT, PT, R4, 0xffffffe, RZ ;  /* 0x0ffffffe04067810 */ /* 0x001fc40007ffe0ff */
[----:B------:R-:W-:-:S04]  /*02b0*/  IADD3 R4, PT, PT, RZ, -R10, RZ ;  /* 0x8000000aff047210 */ /* 0x000fc80007ffe0ff */
[----:B------:R0:W1:Y:S02]  /*02c0*/  F2I.FTZ.U32.TRUNC.NTZ R7, R6 ;  /* 0x0000000600077305 */ /* 0x000064000021f000 */
[----:B0-----:R-:W-:Y:S02]  /*02d0*/  MOV R6, RZ ;  /* 0x000000ff00067202 */ /* 0x001fe40000000f00 */
[----:B-1----:R-:W-:-:S05]  /*02e0*/  IADD3 R11, PT, PT, RZ, -R7, RZ ;  /* 0x80000007ff0b7210 */ /* 0x002fca0007ffe0ff */
[----:B------:R-:W-:-:S04]  /*02f0*/  IMAD R11, R11, R2, RZ ;  /* 0x000000020b0b7224 */ /* 0x000fc800078e02ff */
[----:B------:R-:W-:Y:S01]  /*0300*/  IMAD.HI.U32 R7, R7, R11, R6 ;  /* 0x0000000b07077227 */ /* 0x000fe200078e0006 */
[----:B------:R-:W-:-:S05]  /*0310*/  MOV R11, R8 ;  /* 0x00000008000b7202 */ /* 0x000fca0000000f00 */
[----:B------:R-:W-:-:S04]  /*0320*/  IMAD.HI.U32 R20, R7, R11, RZ ;  /* 0x0000000b07147227 */ /* 0x000fc800078e00ff */
[----:B------:R-:W-:-:S05]  /*0330*/  IMAD R11, R20, R4, R11 ;  /* 0x00000004140b7224 */ /* 0x000fca00078e020b */
[----:B------:R-:W-:Y:S01]  /*0340*/  ISETP.GT.U32.AND P0, PT, R2, R11, PT ;  /* 0x0000000b0200720c */ /* 0x000fe20003f04070 */
[----:B--2---:R-:W-:-:S12]  /*0350*/  @P1 BRA `(.L_x_4) ;  /* 0x0000000000401947 */ /* 0x004fd80003800000 */
[----:B------:R-:W0:Y:S01]  /*0360*/  S2R R13, SR_CgaCtaId ;  /* 0x00000000000d7919 */ /* 0x000e220000008800 */
[----:B------:R-:W1:Y:S01]  /*0370*/  LDC R12, c[0x0][0x360] ;  /* 0x0000d800ff0c7b82 */ /* 0x000e620000000800 */
[----:B------:R-:W-:Y:S02]  /*0380*/  MOV R4, 0x400 ;  /* 0x0000040000047802 */ /* 0x000fe40000000f00 */
[----:B------:R-:W-:-:S05]  /*0390*/  MOV R15, R21 ;  /* 0x00000015000f7202 */ /* 0x000fca0000000f00 */
[----:B------:R-:W2:Y:S01]  /*03a0*/  LDC.64 R6, c[0x0][0x388] ;  /* 0x0000e200ff067b82 */ /* 0x000ea20000000a00 */
[----:B0-----:R-:W-:Y:S01]  /*03b0*/  LEA R10, R13, R4, 0x18 ;  /* 0x000000040d0a7211 */ /* 0x001fe200078ec0ff */
[----:B------:R-:W-:-:S07]  /*03c0*/  IMAD R13, R9, UR7, R0 ;  /* 0x00000007090d7c24 */ /* 0x000fce000f8e0200 */
.L_x_5:
[----:B------:R-:W-:-:S04]  /*03d0*/  IMAD R9, R13, R14, R15 ;  /* 0x0000000e0d097224 */ /* 0x000fc800078e020f */
[----:B--2---:R-:W-:-:S06]  /*03e0*/  IMAD.WIDE R8, R9, 0x2, R6 ;  /* 0x0000000209087825 */ /* 0x004fcc00078e0206 */
[----:B------:R-:W2:Y:S01]  /*03f0*/  LDG.E.U16 R8, desc[UR8][R8.64] ;  /* 0x0000000808087981 */ /* 0x000ea2000c1e1500 */
[----:B0-----:R-:W-:Y:S02]  /*0400*/  LEA R17, R15, R10, 0x2 ;  /* 0x0000000a0f117211 */ /* 0x001fe400078e10ff */
[----:B-1----:R-:W-:-:S04]  /*0410*/  IADD3 R15, PT, PT, R12, R15, RZ ;  /* 0x0000000f0c0f7210 */ /* 0x002fc80007ffe0ff */
[----:B------:R-:W-:Y:S01]  /*0420*/  ISETP.GE.AND P1, PT, R15, R14, PT ;  /* 0x0000000e0f00720c */ /* 0x000fe20003f26270 */
[----:B--2---:R-:W-:-:S05]  /*0430*/  HADD2.F32 R4, -RZ, R8.H0_H0 ;  /* 0x20000008ff047230 */ /* 0x004fca0000004100 */
[----:B------:R0:W-:Y:S07]  /*0440*/  STS [R17], R4 ;  /* 0x0000000411007388 */ /* 0x0001ee0000000800 */
[----:B------:R-:W-:Y:S05]  /*0450*/  @!P1 BRA `(.L_x_5) ;  /* 0xfffffffc00dc9947 */ /* 0x000fea000383ffff */
.L_x_4:
[----:B------:R-:W-:Y:S05]  /*0460*/  BSYNC.RECONVERGENT B0 ;  /* 0x0000000000007941 */ /* 0x000fea0003800200 */
.L_x_3:
[----:B------:R-:W1:Y:S01]  /*0470*/  LDCU UR4, c[0x0][0x3b4] ;  /* 0x00007680ff0477ac */ /* 0x000e620008000800 */
[-C--:B------:R-:W-:Y:S01]  /*0480*/  @!P0 IADD3 R11, PT, PT, R11, -R2.reuse, RZ ;  /* 0x800000020b0b8210 */ /* 0x080fe20007ffe0ff */
[----:B------:R-:W-:Y:S01]  /*0490*/  BSSY.RECONVERGENT B0, `(.L_x_6) ;  /* 0x000017a000007945 */ /* 0x000fe20003800200 */
[----:B------:R-:W-:Y:S01]  /*04a0*/  @!P0 IADD3 R20, PT, PT, R20, 0x1, RZ ;  /* 0x0000000114148810 */ /* 0x000fe20007ffe0ff */
[----:B------:R-:W-:Y:S01]  /*04b0*/  BAR.SYNC.DEFER_BLOCKING 0x0 ;  /* 0x0000000000007b1d */ /* 0x000fe20000010000 */
[----:B------:R-:W-:Y:S02]  /*04c0*/  ISETP.GE.U32.AND P2, PT, R11, R2, PT ;  /* 0x000000020b00720c */ /* 0x000fe40003f46070 */
[----:B------:R-:W-:Y:S02]  /*04d0*/  LOP3.LUT R2, R0, R3, RZ, 0x3c, !PT ;  /* 0x0000000300027212 */ /* 0x000fe400078e3cff */
[----:B------:R-:W-:Y:S02]  /*04e0*/  ISETP.NE.AND P0, PT, R3, RZ, PT ;  /* 0x000000ff0300720c */ /* 0x000fe40003f05270 */
[----:B------:R-:W-:-:S02]  /*04f0*/  ISETP.GE.AND P1, PT, R2, RZ, PT ;  /* 0x000000ff0200720c */ /* 0x000fc40003f26270 */
[----:B-1----:R-:W-:-:S05]  /*0500*/  MOV R2, UR4 ;  /* 0x0000000400027c02 */ /* 0x002fca0008000f00 */
[----:B------:R-:W-:Y:S02]  /*0510*/  @P2 IADD3 R20, PT, PT, R20, 0x1, RZ ;  /* 0x0000000114142810 */ /* 0x000fe40007ffe0ff */
[----:B------:R-:W-:-:S04]  /*0520*/  ISETP.GT.AND P2, PT, R21, R2, PT ;  /* 0x000000021500720c */ /* 0x000fc80003f44270 */
[----:B------:R-:W-:Y:S02]  /*0530*/  @!P1 IADD3 R20, PT, PT, -R20, RZ, RZ ;  /* 0x000000ff14149210 */ /* 0x000fe40007ffe1ff */
[----:B------:R-:W-:-:S07]  /*0540*/  @!P0 LOP3.LUT R20, RZ, R3, RZ, 0x33, !PT ;  /* 0x00000003ff148212 */ /* 0x000fce00078e33ff */
[----:B------:R-:W-:Y:S05]  /*0550*/  @P2 BRA `(.L_x_7) ;  /* 0x0000001400b42947 */ /* 0x000fea0003800000 */
[----:B------:R-:W1:Y:S01]  /*0560*/  LDC R8, c[0x0][0x360] ;  /* 0x0000d800ff087b82 */ /* 0x000e620000000800 */
[----:B------:R-:W-:Y:S01]  /*0570*/  ISETP.GT.AND P0, PT, R14, RZ, PT ;  /* 0x000000ff0e00720c */ /* 0x000fe20003f04270 */
[----:B------:R-:W-:-:S12]  /*0580*/  IMAD R12, R5, UR7, R20 ;  /* 0x00000007050c7c24 */ /* 0x000fd8000f8e0214 */
[----:B------:R-:W-:Y:S05]  /*0590*/  @P0 BRA `(.L_x_8) ;  /* 0x0000000000340947 */ /* 0x000fea0003800000 */
[----:B------:R-:W2:Y:S01]  /*05a0*/  S2R R7, SR_CgaCtaId ;  /* 0x0000000000077919 */ /* 0x000ea20000008800 */
[----:B------:R-:W0:Y:S01]  /*05b0*/  LDCU UR4, c[0x0][0x3c8] ;  /* 0x00007900ff0477ac */ /* 0x000e220008000800 */
[----:B------:R-:W-:Y:S02]  /*05c0*/  MOV R6, 0x400 ;  /* 0x0000040000067802 */ /* 0x000fe40000000f00 */
[----:B------:R-:W-:Y:S02]  /*05d0*/  MOV R5, R21 ;  /* 0x0000001500057202 */ /* 0x000fe40000000f00 */
[----:B------:R-:W-:Y:S01]  /*05e0*/  IADD3 R6, PT, PT, R6, 0x500, RZ ;  /* 0x0000050006067810 */ /* 0x000fe20007ffe0ff */
[----:B0-----:R-:W-:-:S03]  /*05f0*/  FMUL R4, RZ, UR4 ;  /* 0x00000004ff047c20 */ /* 0x001fc60008400000 */
[----:B--2---:R-:W-:-:S07]  /*0600*/  LEA R6, R7, R6, 0x18 ;  /* 0x0000000607067211 */ /* 0x004fce00078ec0ff */
.L_x_9:
[----:B------:R-:W-:Y:S02]  /*0610*/  LEA R7, R5, R6, 0x2 ;  /* 0x0000000605077211 */ /* 0x000fe400078e10ff */
[----:B-1----:R-:W-:-:S03]  /*0620*/  IADD3 R5, PT, PT, R8, R5, RZ ;  /* 0x0000000508057210 */ /* 0x002fc60007ffe0ff */
[----:B------:R0:W-:Y:S01]  /*0630*/  STS [R7], R4 ;  /* 0x0000000407007388 */ /* 0x0001e20000000800 */
[----:B------:R-:W-:-:S13]  /*0640*/  ISETP.GT.AND P0, PT, R5, R2, PT ;  /* 0x000000020500720c */ /* 0x000fda0003f04270 */
[----:B0-----:R-:W-:Y:S05]  /*0650*/  @!P0 BRA `(.L_x_9) ;  /* 0xfffffffc00ec8947 */ /* 0x001fea000383ffff */
[----:B------:R-:W-:Y:S05]  /*0660*/  BRA `(.L_x_7) ;  /* 0x0000001400707947 */ /* 0x000fea0003800000 */
.L_x_8:
[C---:B------:R-:W-:Y:S02]  /*0670*/  IADD3 R18, PT, PT, R14.reuse, -0x1, RZ ;  /* 0xffffffff0e127810 */ /* 0x040fe40007ffe0ff */
[C---:B0-----:R-:W-:Y:S02]  /*0680*/  LOP3.LUT R17, R14.reuse, 0xf, RZ, 0xc0, !PT ;  /* 0x0000000f0e117812 */ /* 0x041fe400078ec0ff */
[C---:B------:R-:W-:Y:S02]  /*0690*/  LOP3.LUT R16, R14.reuse, 0x7, RZ, 0xc0, !PT ;  /* 0x000000070e107812 */ /* 0x040fe400078ec0ff */
[C---:B------:R-:W-:Y:S02]  /*06a0*/  LOP3.LUT R15, R14.reuse, 0x7ffffff0, RZ, 0xc0, !PT ;  /* 0x7ffffff00e0f7812 */ /* 0x040fe400078ec0ff */
[----:B------:R-:W-:Y:S02]  /*06b0*/  LOP3.LUT R14, R14, 0x3, RZ, 0xc0, !PT ;  /* 0x000000030e0e7812 */ /* 0x000fe400078ec0ff */
[----:B------:R-:W-:-:S07]  /*06c0*/  MOV R13, R21 ;  /* 0x00000015000d7202 */ /* 0x000fce0000000f00 */
.L_x_21:
[----:B------:R-:W0:Y:S01]  /*06d0*/  LDCU UR4, c[0x0][0x3b4] ;  /* 0x00007680ff0477ac */ /* 0x000e220008000800 */
[----:B------:R-:W-:Y:S01]  /*06e0*/  BSSY.RECONVERGENT B1, `(.L_x_10) ;  /* 0x0000148000017945 */ /* 0x000fe20003800200 */
[----:B0-----:R-:W-:-:S04]  /*06f0*/  MOV R2, UR4 ;  /* 0x0000000400027c02 */ /* 0x001fc80008000f00 */
[----:B------:R-:W-:-:S13]  /*0700*/  ISETP.GE.AND P0, PT, R13, R2, PT ;  /* 0x000000020d00720c */ /* 0x000fda0003f06270 */
[----:B------:R-:W-:Y:S05]  /*0710*/  @!P0 BRA `(.L_x_11) ;  /* 0x0000000800888947 */ /* 0x000fea0003800000 */
[----:B------:R-:W-:Y:S01]  /*0720*/  ISETP.GE.U32.AND P0, PT, R18, 0xf, PT ;  /* 0x0000000f1200780c */ /* 0x000fe20003f06070 */
[----:B------:R-:W-:Y:S01]  /*0730*/  HFMA2 R11, -RZ, RZ, 0, 0 ;  /* 0x00000000ff0b7431 */ /* 0x000fe200000001ff */
[----:B------:R-:W-:-:S11]  /*0740*/  MOV R19, RZ ;  /* 0x000000ff00137202 */ /* 0x000fd60000000f00 */
[----:B------:R-:W-:Y:S05]  /*0750*/  @!P0 BRA `(.L_x_12) ;  /* 0x0000000400088947 */ /* 0x000fea0003800000 */
[----:B------:R-:W0:Y:S01]  /*0760*/  S2UR UR5, SR_CgaCtaId ;  /* 0x00000000000579c3 */ /* 0x000e220000008800 */
[----:B------:R-:W-:Y:S01]  /*0770*/  UMOV UR4, 0x400 ;  /* 0x0000040000047882 */ /* 0x000fe20000000000 */
[----:B------:R-:W-:Y:S01]  /*0780*/  MOV R11, RZ ;  /* 0x000000ff000b7202 */ /* 0x000fe20000000f00 */
[----:B0-----:R-:W-:-:S03]  /*0790*/  ULEA UR5, UR5, UR4, 0x18 ;  /* 0x0000000405057291 */ /* 0x001fc6000f8ec0ff */
[----:B------:R-:W-:-:S09]  /*07a0*/  UMOV UR4, URZ ;  /* 0x000000ff00047c82 */ /* 0x000fd20008000000 */
.L_x_13:
[----:B------:R-:W0:Y:S08]  /*07b0*/  LDC R5, c[0x0][0x3c4] ;  /* 0x0000f100ff057b82 */ /* 0x000e300000000800 */
[----:B------:R-:W2:Y:S01]  /*07c0*/  LDC.64 R28, c[0x0][0x390] ;  /* 0x0000e400ff1c7b82 */ /* 0x000ea20000000a00 */
[----:B0-----:R-:W-:-:S04]  /*07d0*/  IMAD R5, R12, R5, UR4 ;  /* 0x000000040c057e24 */ /* 0x001fc8000f8e0205 */
[----:B--2---:R-:W-:-:S05]  /*07e0*/  IMAD.WIDE R28, R5, 0x2, R28 ;  /* 0x00000002051c7825 */ /* 0x004fca00078e021c */
[----:B-1----:R-:W2:Y:S04]  /*07f0*/  LDG.E.U16 R8, desc[UR8][R28.64] ;  /* 0x000000081c087981 */ /* 0x002ea8000c1e1500 */
[----:B------:R-:W3:Y:S04]  /*0800*/  LDG.E.U16 R24, desc[UR8][R28.64+0x2] ;  /* 0x000002081c187981 */ /* 0x000ee8000c1e1500 */
[----:B------:R-:W4:Y:S04]  /*0810*/  LDG.E.U16 R9, desc[UR8][R28.64+0x4] ;  /* 0x000004081c097981 */ /* 0x000f28000c1e1500 */
[----:B------:R-:W5:Y:S04]  /*0820*/  LDG.E.U16 R10, desc[UR8][R28.64+0x6] ;  /* 0x000006081c0a7981 */ /* 0x000f68000c1e1500 */
[----:B------:R-:W5:Y:S04]  /*0830*/  LDG.E.U16 R19, desc[UR8][R28.64+0x8] ;  /* 0x000008081c137981 */ /* 0x000f68000c1e1500 */
[----:B------:R-:W5:Y:S01]  /*0840*/  LDG.E.U16 R23, desc[UR8][R28.64+0xa] ;  /* 0x00000a081c177981 */ /* 0x000f62000c1e1500 */
[----:B------:R-:W-:-:S03]  /*0850*/  ULEA UR6, UR4, UR5, 0x2 ;  /* 0x0000000504067291 */ /* 0x000fc6000f8e10ff */
[----:B------:R-:W5:Y:S06]  /*0860*/  LDG.E.U16 R26, desc[UR8][R28.64+0x1e] ;  /* 0x00001e081c1a7981 */ /* 0x000f6c000c1e1500 */
[----:B------:R-:W0:Y:S01]  /*0870*/  LDS.128 R4, [UR6] ;  /* 0x00000006ff047984 */ /* 0x000e220008000c00 */
[----:B--2---:R-:W-:-:S03]  /*0880*/  HADD2.F32 R22, -RZ, R8.H0_H0 ;  /* 0x20000008ff167230 */ /* 0x004fc60000004100 */
[----:B------:R-:W2:Y:S02]  /*0890*/  LDG.E.U16 R8, desc[UR8][R28.64+0xc] ;  /* 0x00000c081c087981 */ /* 0x000ea4000c1e1500 */
[----:B0-----:R-:W-:Y:S02]  /*08a0*/  FFMA R4, R22, R4, R11 ;  /* 0x0000000416047223 */ /* 0x001fe4000000000b */
[----:B------:R-:W2:Y:S01]  /*08b0*/  LDG.E.U16 R11, desc[UR8][R28.64+0xe] ;  /* 0x00000e081c0b7981 */ /* 0x000ea2000c1e1500 */
[----:B---3--:R-:W-:-:S03]  /*08c0*/  HADD2.F32 R25, -RZ, R24.H0_H0 ;  /* 0x20000018ff197230 */ /* 0x008fc60000004100 */
[----:B------:R-:W3:Y:S02]  /*08d0*/  LDG.E.U16 R24, desc[UR8][R28.64+0x1a] ;  /* 0x00001a081c187981 */ /* 0x000ee4000c1e1500 */
[----:B------:R-:W-:Y:S01]  /*08e0*/  FFMA R5, R25, R5, R4 ;  /* 0x0000000519057223 */ /* 0x000fe20000000004 */
[----:B----4-:R-:W-:Y:S02]  /*08f0*/  HADD2.F32 R4, -RZ, R9.H0_H0 ;  /* 0x20000009ff047230 */ /* 0x010fe40000004100 */
[----:B-----5:R-:W-:Y:S02]  /*0900*/  HADD2.F32 R9, -RZ, R10.H0_H0 ;  /* 0x2000000aff097230 */ /* 0x020fe40000004100 */
[----:B------:R-:W4:Y:S01]  /*0910*/  LDG.E.U16 R10, desc[UR8][R28.64+0x12] ;  /* 0x000012081c0a7981 */ /* 0x000f22000c1e1500 */
[----:B------:R-:W-:-:S04]  /*0920*/  FFMA R4, R4, R6, R5 ;  /* 0x0000000604047223 */ /* 0x000fc80000000005 */
[----:B------:R-:W-:Y:S02]  /*0930*/  FFMA R25, R9, R7, R4 ;  /* 0x0000000709197223 */ /* 0x000fe40000000004 */
[----:B------:R-:W0:Y:S04]  /*0940*/  LDS.128 R4, [UR6+0x10] ;  /* 0x00001006ff047984 */ /* 0x000e280008000c00 */
[----:B------:R-:W5:Y:S01]  /*0950*/  LDG.E.U16 R9, desc[UR8][R28.64+0x10] ;  /* 0x000010081c097981 */ /* 0x000f62000c1e1500 */
[----:B------:R-:W-:-:S03]  /*0960*/  HADD2.F32 R22, -RZ, R19.H0_H0 ;  /* 0x20000013ff167230 */ /* 0x000fc60000004100 */
[----:B------:R-:W3:Y:S02]  /*0970*/  LDG.E.U16 R19, desc[UR8][R28.64+0x14] ;  /* 0x000014081c137981 */ /* 0x000ee4000c1e1500 */
[----:B0-----:R-:W-:Y:S02]  /*0980*/  FFMA R4, R22, R4, R25 ;  /* 0x0000000416047223 */ /* 0x001fe40000000019 */
[----:B------:R-:W3:Y:S01]  /*0990*/  LDG.E.U16 R22, desc[UR8][R28.64+0x16] ;  /* 0x000016081c167981 */ /* 0x000ee2000c1e1500 */
[----:B------:R-:W-:-:S03]  /*09a0*/  HADD2.F32 R25, -RZ, R23.H0_H0 ;  /* 0x20000017ff197230 */ /* 0x000fc60000004100 */
[----:B------:R-:W3:Y:S02]  /*09b0*/  LDG.E.U16 R23, desc[UR8][R28.64+0x18] ;  /* 0x000018081c177981 */ /* 0x000ee4000c1e1500 */
[----:B------:R-:W-:Y:S02]  /*09c0*/  FFMA R5, R25, R5, R4 ;  /* 0x0000000519057223 */ /* 0x000fe40000000004 */
[----:B------:R-:W3:Y:S01]  /*09d0*/  LDG.E.U16 R25, desc[UR8][R28.64+0x1c] ;  /* 0x00001c081c197981 */ /* 0x000ee2000c1e1500 */
[----:B------:R-:W-:-:S06]  /*09e0*/  UIADD3 UR4, UPT, UPT, UR4, 0x10, URZ ;  /* 0x0000001004047890 */ /* 0x000fcc000fffe0ff */
[----:B------:R-:W-:Y:S01]  /*09f0*/  ISETP.NE.AND P0, PT, R15, UR4, PT ;  /* 0x000000040f007c0c */ /* 0x000fe2000bf05270 */
[----:B--2---:R-:W-:-:S05]  /*0a00*/  HADD2.F32 R8, -RZ, R8.H0_H0 ;  /* 0x20000008ff087230 */ /* 0x004fca0000004100 */
[----:B------:R-:W-:Y:S01]  /*0a10*/  FFMA R6, R8, R6, R5 ;  /* 0x0000000608067223 */ /* 0x000fe20000000005 */
[----:B------:R-:W-:-:S05]  /*0a20*/  HADD2.F32 R11, -RZ, R11.H0_H0 ;  /* 0x2000000bff0b7230 */ /* 0x000fca0000004100 */
[----:B------:R-:W-:Y:S02]  /*0a30*/  FFMA R11, R11, R7, R6 ;  /* 0x000000070b0b7223 */ /* 0x000fe40000000006 */
[----:B------:R-:W0:Y:S01]  /*0a40*/  LDS.128 R4, [UR6+0x20] ;  /* 0x00002006ff047984 */ /* 0x000e220008000c00 */
[----:B-----5:R-:W-:Y:S02]  /*0a50*/  HADD2.F32 R8, -RZ, R9.H0_H0 ;  /* 0x20000009ff087230 */ /* 0x020fe40000004100 */
[----:B----4-:R-:W-:-:S03]  /*0a60*/  HADD2.F32 R9, -RZ, R10.H0_H0 ;  /* 0x2000000aff097230 */ /* 0x010fc60000004100 */
[----:B0-----:R-:W-:-:S04]  /*0a70*/  FFMA R4, R8, R4, R11 ;  /* 0x0000000408047223 */ /* 0x001fc8000000000b */
[----:B------:R-:W-:Y:S02]  /*0a80*/  FFMA R5, R9, R5, R4 ;  /* 0x0000000509057223 */ /* 0x000fe40000000004 */
[----:B------:R-:W0:Y:S01]  /*0a90*/  LDS.128 R8, [UR6+0x30] ;  /* 0x00003006ff087984 */ /* 0x000e220008000c00 */
[----:B---3--:R-:W-:-:S05]  /*0aa0*/  HADD2.F32 R4, -RZ, R19.H0_H0 ;  /* 0x20000013ff047230 */ /* 0x008fca0000004100 */
[----:B------:R-:W-:Y:S01]  /*0ab0*/  FFMA R4, R4, R6, R5 ;  /* 0x0000000604047223 */ /* 0x000fe20000000005 */
[----:B------:R-:W-:Y:S02]  /*0ac0*/  HADD2.F32 R5, -RZ, R22.H0_H0 ;  /* 0x20000016ff057230 */ /* 0x000fe40000004100 */
[----:B------:R-:W-:-:S03]  /*0ad0*/  HADD2.F32 R6, -RZ, R23.H0_H0 ;  /* 0x20000017ff067230 */ /* 0x000fc60000004100 */
[----:B------:R-:W-:Y:S01]  /*0ae0*/  FFMA R5, R5, R7, R4 ;  /* 0x0000000705057223 */ /* 0x000fe20000000004 */
[----:B------:R-:W-:Y:S02]  /*0af0*/  HADD2.F32 R4, -RZ, R25.H0_H0 ;  /* 0x20000019ff047230 */ /* 0x000fe40000004100 */
[----:B------:R-:W-:Y:S02]  /*0b00*/  HADD2.F32 R7, -RZ, R26.H0_H0 ;  /* 0x2000001aff077230 */ /* 0x000fe40000004100 */
[----:B0-----:R-:W-:Y:S01]  /*0b10*/  FFMA R6, R6, R8, R5 ;  /* 0x0000000806067223 */ /* 0x001fe20000000005 */
[----:B------:R-:W-:-:S05]  /*0b20*/  HADD2.F32 R5, -RZ, R24.H0_H0 ;  /* 0x20000018ff057230 */ /* 0x000fca0000004100 */
[----:B------:R-:W-:-:S04]  /*0b30*/  FFMA R5, R5, R9, R6 ;  /* 0x0000000905057223 */ /* 0x000fc80000000006 */
[----:B------:R-:W-:-:S04]  /*0b40*/  FFMA R4, R4, R10, R5 ;  /* 0x0000000a04047223 */ /* 0x000fc80000000005 */
[----:B------:R-:W-:Y:S01]  /*0b50*/  FFMA R11, R7, R11, R4 ;  /* 0x0000000b070b7223 */ /* 0x000fe20000000004 */
[----:B------:R-:W-:Y:S06]  /*0b60*/  @P0 BRA `(.L_x_13) ;  /* 0xfffffffc00100947 */ /* 0x000fec000383ffff */
[----:B------:R-:W-:-:S07]  /*0b70*/  MOV R19, R15 ;  /* 0x0000000f00137202 */ /* 0x000fce0000000f00 */
.L_x_12:
[----:B------:R-:W-:-:S13]  /*0b80*/  ISETP.NE.AND P0, PT, R17, RZ, PT ;  /* 0x000000ff1100720c */ /* 0x000fda0003f05270 */
[----:B------:R-:W-:Y:S05]  /*0b90*/  @!P0 BRA `(.L_x_14) ;  /* 0x0000000c00f08947 */ /* 0x000fea0003800000 */
[----:B------:R-:W-:Y:S02]  /*0ba0*/  IADD3 R4, PT, PT, R17, -0x1, RZ ;  /* 0xffffffff11047810 */ /* 0x000fe40007ffe0ff */
[----:B------:R-:W-:Y:S02]  /*0bb0*/  ISETP.NE.AND P1, PT, R16, RZ, PT ;  /* 0x000000ff1000720c */ /* 0x000fe40003f25270 */
[----:B------:R-:W-:-:S13]  /*0bc0*/  ISETP.GE.U32.AND P0, PT, R4, 0x7, PT ;  /* 0x000000070400780c */ /* 0x000fda0003f06070 */
[----:B------:R-:W-:Y:S05]  /*0bd0*/  @!P0 BRA `(.L_x_15) ;  /* 0x00000000008c8947 */ /* 0x000fea0003800000 */
[----:B------:R-:W0:Y:S01]  /*0be0*/  LDC.64 R22, c[0x0][0x390] ;  /* 0x0000e400ff167b82 */ /* 0x000e220000000a00 */
[----:B------:R-:W2:Y:S02]  /*0bf0*/  LDCU UR4, c[0x0][0x3c4] ;  /* 0x00007880ff0477ac */ /* 0x000ea40008000800 */
[----:B--2---:R-:W-:-:S04]  /*0c00*/  IMAD R5, R12, UR4, R19 ;  /* 0x000000040c057c24 */ /* 0x004fc8000f8e0213 */
[----:B0-----:R-:W-:-:S05]  /*0c10*/  IMAD.WIDE R22, R5, 0x2, R22 ;  /* 0x0000000205167825 */ /* 0x001fca00078e0216 */
[----:B------:R-:W2:Y:S01]  /*0c20*/  LDG.E.U16 R10, desc[UR8][R22.64] ;  /* 0x00000008160a7981 */ /* 0x000ea2000c1e1500 */
[----:B------:R-:W-:Y:S01]  /*0c30*/  MOV R4, 0x400 ;  /* 0x0000040000047802 */ /* 0x000fe20000000f00 */
[----:B------:R-:W0:Y:S02]  /*0c40*/  S2R R5, SR_CgaCtaId ;  /* 0x0000000000057919 */ /* 0x000e240000008800 */
[----:B-1----:R-:W3:Y:S04]  /*0c50*/  LDG.E.U16 R8, desc[UR8][R22.64+0x2] ;  /* 0x0000020816087981 */ /* 0x002ee8000c1e1500 */
[----:B------:R-:W4:Y:S04]  /*0c60*/  LDG.E.U16 R24, desc[UR8][R22.64+0x4] ;  /* 0x0000040816187981 */ /* 0x000f28000c1e1500 */
[----:B------:R-:W5:Y:S04]  /*0c70*/  LDG.E.U16 R25, desc[UR8][R22.64+0x6] ;  /* 0x0000060816197981 */ /* 0x000f68000c1e1500 */
[----:B------:R-:W5:Y:S04]  /*0c80*/  LDG.E.U16 R26, desc[UR8][R22.64+0x8] ;  /* 0x00000808161a7981 */ /* 0x000f68000c1e1500 */
[----:B------:R-:W5:Y:S04]  /*0c90*/  LDG.E.U16 R27, desc[UR8][R22.64+0xa] ;  /* 0x00000a08161b7981 */ /* 0x000f68000c1e1500 */
[----:B------:R-:W5:Y:S01]  /*0ca0*/  LDG.E.U16 R28, desc[UR8][R22.64+0xe] ;  /* 0x00000e08161c7981 */ /* 0x000f62000c1e1500 */
[----:B0-----:R-:W-:-:S04]  /*0cb0*/  LEA R4, R5, R4, 0x18 ;  /* 0x0000000405047211 */ /* 0x001fc800078ec0ff */
[----:B------:R-:W-:-:S05]  /*0cc0*/  LEA R9, R19, R4, 0x2 ;  /* 0x0000000413097211 */ /* 0x000fca00078e10ff */
[----:B------:R-:W0:Y:S01]  /*0cd0*/  LDS.128 R4, [R9] ;  /* 0x0000000009047984 */ /* 0x000e220000000c00 */
[----:B--2---:R-:W-:-:S05]  /*0ce0*/  HADD2.F32 R10, -RZ, R10.H0_H0 ;  /* 0x2000000aff0a7230 */ /* 0x004fca0000004100 */
[----:B0-----:R-:W-:Y:S02]  /*0cf0*/  FFMA R10, R10, R4, R11 ;  /* 0x000000040a0a7223 */ /* 0x001fe4000000000b */
[----:B------:R-:W2:Y:S01]  /*0d00*/  LDG.E.U16 R4, desc[UR8][R22.64+0xc] ;  /* 0x00000c0816047981 */ /* 0x000ea2000c1e1500 */
[----:B---3--:R-:W-:-:S05]  /*0d10*/  HADD2.F32 R11, -RZ, R8.H0_H0 ;  /* 0x20000008ff0b7230 */ /* 0x008fca0000004100 */
[----:B------:R-:W-:Y:S02]  /*0d20*/  FFMA R5, R11, R5, R10 ;  /* 0x000000050b057223 */ /* 0x000fe4000000000a */
[----:B------:R-:W0:Y:S01]  /*0d30*/  LDS.128 R8, [R9+0x10] ;  /* 0x0000100009087984 */ /* 0x000e220000000c00 */
[----:B----4-:R-:W-:Y:S02]  /*0d40*/  HADD2.F32 R24, -RZ, R24.H0_H0 ;  /* 0x20000018ff187230 */ /* 0x010fe40000004100 */
[----:B-----5:R-:W-:-:S03]  /*0d50*/  HADD2.F32 R25, -RZ, R25.H0_H0 ;  /* 0x20000019ff197230 */ /* 0x020fc60000004100 */
[----:B------:R-:W-:Y:S01]  /*0d60*/  FFMA R6, R24, R6, R5 ;  /* 0x0000000618067223 */ /* 0x000fe20000000005 */
[----:B------:R-:W-:-:S03]  /*0d70*/  HADD2.F32 R26, -RZ, R26.H0_H0 ;  /* 0x2000001aff1a7230 */ /* 0x000fc60000004100 */
[----:B------:R-:W-:Y:S01]  /*0d80*/  FFMA R7, R25, R7, R6 ;  /* 0x0000000719077223 */ /* 0x000fe20000000006 */
[----:B------:R-:W-:Y:S02]  /*0d90*/  HADD2.F32 R27, -RZ, R27.H0_H0 ;  /* 0x2000001bff1b7230 */ /* 0x000fe40000004100 */
[----:B------:R-:W-:Y:S01]  /*0da0*/  HADD2.F32 R5, -RZ, R28.H0_H0 ;  /* 0x2000001cff057230 */ /* 0x000fe20000004100 */
[----:B------:R-:W-:Y:S01]  /*0db0*/  IADD3 R19, PT, PT, R19, 0x8, RZ ;  /* 0x0000000813137810 */ /* 0x000fe20007ffe0ff */
[----:B0-----:R-:W-:-:S04]  /*0dc0*/  FFMA R8, R26, R8, R7 ;  /* 0x000000081a087223 */ /* 0x001fc80000000007 */
[----:B------:R-:W-:Y:S01]  /*0dd0*/  FFMA R27, R27, R9, R8 ;  /* 0x000000091b1b7223 */ /* 0x000fe20000000008 */
[----:B--2---:R-:W-:-:S05]  /*0de0*/  HADD2.F32 R4, -RZ, R4.H0_H0 ;  /* 0x20000004ff047230 */ /* 0x004fca0000004100 */
[----:B------:R-:W-:-:S04]  /*0df0*/  FFMA R4, R4, R10, R27 ;  /* 0x0000000a04047223 */ /* 0x000fc8000000001b */
[----:B------:R-:W-:-:S07]  /*0e00*/  FFMA R11, R5, R11, R4 ;  /* 0x0000000b050b7223 */ /* 0x000fce0000000004 */
.L_x_15:
[----:B------:R-:W-:Y:S05]  /*0e10*/  @!P1 BRA `(.L_x_14) ;  /* 0x0000000c00509947 */ /* 0x000fea0003800000 */
[----:B------:R-:W-:Y:S02]  /*0e20*/  IADD3 R4, PT, PT, R16, -0x1, RZ ;  /* 0xffffffff10047810 */ /* 0x000fe40007ffe0ff */
[----:B------:R-:W-:Y:S02]  /*0e30*/  ISETP.NE.AND P1, PT, R14, RZ, PT ;  /* 0x000000ff0e00720c */ /* 0x000fe40003f25270 */
[----:B------:R-:W-:-:S13]  /*0e40*/  ISETP.GE.U32.AND P0, PT, R4, 0x3, PT ;  /* 0x000000030400780c */ /* 0x000fda0003f06070 */
[----:B------:R-:W-:Y:S05]  /*0e50*/  @!P0 BRA `(.L_x_16) ;  /* 0x0000000000588947 */ /* 0x000fea0003800000 */
[----:B-1----:R-:W0:Y:S01]  /*0e60*/  LDC.64 R8, c[0x0][0x390] ;  /* 0x0000e400ff087b82 */ /* 0x002e220000000a00 */
[----:B------:R-:W1:Y:S02]  /*0e70*/  LDCU UR4, c[0x0][0x3c4] ;  /* 0x00007880ff0477ac */ /* 0x000e640008000800 */
[----:B-1----:R-:W-:-:S04]  /*0e80*/  IMAD R5, R12, UR4, R19 ;  /* 0x000000040c057c24 */ /* 0x002fc8000f8e0213 */
[----:B0-----:R-:W-:-:S05]  /*0e90*/  IMAD.WIDE R8, R5, 0x2, R8 ;  /* 0x0000000205087825 */ /* 0x001fca00078e0208 */
[----:B------:R-:W2:Y:S04]  /*0ea0*/  LDG.E.U16 R23, desc[UR8][R8.64] ;  /* 0x0000000808177981 */ /* 0x000ea8000c1e1500 */
[----:B------:R-:W3:Y:S04]  /*0eb0*/  LDG.E.U16 R25, desc[UR8][R8.64+0x2] ;  /* 0x0000020808197981 */ /* 0x000ee8000c1e1500 */
[----:B------:R-:W4:Y:S04]  /*0ec0*/  LDG.E.U16 R10, desc[UR8][R8.64+0x4] ;  /* 0x00000408080a7981 */ /* 0x000f28000c1e1500 */
[----:B------:R-:W5:Y:S01]  /*0ed0*/  LDG.E.U16 R22, desc[UR8][R8.64+0x6] ;  /* 0x0000060808167981 */ /* 0x000f62000c1e1500 */
[----:B------:R-:W-:Y:S01]  /*0ee0*/  MOV R4, 0x400 ;  /* 0x0000040000047802 */ /* 0x000fe20000000f00 */
[----:B------:R-:W0:Y:S03]  /*0ef0*/  S2R R5, SR_CgaCtaId ;  /* 0x0000000000057919 */ /* 0x000e260000008800 */
[----:B0-----:R-:W-:-:S04]  /*0f00*/  LEA R4, R5, R4, 0x18 ;  /* 0x0000000405047211 */ /* 0x001fc800078ec0ff */
[C---:B------:R-:W-:Y:S02]  /*0f10*/  LEA R4, R19.reuse, R4, 0x2 ;  /* 0x0000000413047211 */ /* 0x040fe400078e10ff */
[----:B------:R-:W-:-:S04]  /*0f20*/  IADD3 R19, PT, PT, R19, 0x4, RZ ;  /* 0x0000000413137810 */ /* 0x000fc80007ffe0ff */
[----:B------:R-:W0:Y:S01]  /*0f30*/  LDS.128 R4, [R4] ;  /* 0x0000000004047984 */ /* 0x000e220000000c00 */
[----:B--2---:R-:W-:Y:S02]  /*0f40*/  HADD2.F32 R24, -RZ, R23.H0_H0 ;  /* 0x20000017ff187230 */ /* 0x004fe40000004100 */
[----:B---3--:R-:W-:-:S03]  /*0f50*/  HADD2.F32 R25, -RZ, R25.H0_H0 ;  /* 0x20000019ff197230 */ /* 0x008fc60000004100 */
[----:B0-----:R-:W-:Y:S01]  /*0f60*/  FFMA R24, R24, R4, R11 ;  /* 0x0000000418187223 */ /* 0x001fe2000000000b */
[----:B----4-:R-:W-:-:S03]  /*0f70*/  HADD2.F32 R10, -RZ, R10.H0_H0 ;  /* 0x2000000aff0a7230 */ /* 0x010fc60000004100 */
[----:B------:R-:W-:Y:S01]  /*0f80*/  FFMA R5, R25, R5, R24 ;  /* 0x0000000519057223 */ /* 0x000fe20000000018 */
[----:B-----5:R-:W-:-:S03]  /*0f90*/  HADD2.F32 R11, -RZ, R22.H0_H0 ;  /* 0x20000016ff0b7230 */ /* 0x020fc60000004100 */
[----:B------:R-:W-:-:S04]  /*0fa0*/  FFMA R6, R10, R6, R5 ;  /* 0x000000060a067223 */ /* 0x000fc80000000005 */
[----:B------:R-:W-:-:S07]  /*0fb0*/  FFMA R11, R11, R7, R6 ;  /* 0x000000070b0b7223 */ /* 0x000fce0000000006 */
.L_x_16:
[----:B------:R-:W-:Y:S05]  /*0fc0*/  @!P1 BRA `(.L_x_14) ;  /* 0x0000000800e49947 */ /* 0x000fea0003800000 */
[----:B-1----:R-:W0:Y:S01]  /*0fd0*/  LDC.64 R8, c[0x0][0x390] ;  /* 0x0000e400ff087b82 */ /* 0x002e220000000a00 */
[----:B------:R-:W1:Y:S02]  /*0fe0*/  LDCU UR4, c[0x0][0x3c4] ;  /* 0x00007880ff0477ac */ /* 0x000e640008000800 */
[----:B-1----:R-:W-:-:S04]  /*0ff0*/  IMAD R5, R12, UR4, R19 ;  /* 0x000000040c057c24 */ /* 0x002fc8000f8e0213 */
[----:B0-----:R-:W-:-:S05]  /*1000*/  IMAD.WIDE R8, R5, 0x2, R8 ;  /* 0x0000000205087825 */ /* 0x001fca00078e0208 */
[----:B------:R-:W2:Y:S01]  /*1010*/  LDG.E.U16 R10, desc[UR8][R8.64] ;  /* 0x00000008080a7981 */ /* 0x000ea2000c1e1500 */
[----:B------:R-:W-:Y:S02]  /*1020*/  MOV R4, 0x400 ;  /* 0x0000040000047802 */ /* 0x000fe40000000f00 */
[----:B------:R-:W-:Y:S01]  /*1030*/  ISETP.NE.AND P0, PT, R14, 0x1, PT ;  /* 0x000000010e00780c */ /* 0x000fe20003f05270 */
[----:B------:R-:W0:Y:S02]  /*1040*/  S2R R5, SR_CgaCtaId ;  /* 0x0000000000057919 */ /* 0x000e240000008800 */
[----:B0-----:R-:W-:-:S04]  /*1050*/  LEA R4, R5, R4, 0x18 ;  /* 0x0000000405047211 */ /* 0x001fc800078ec0ff */
[----:B------:R-:W-:-:S06]  /*1060*/  LEA R4, R19, R4, 0x2 ;  /* 0x0000000413047211 */ /* 0x000fcc00078e10ff */
[----:B------:R-:W0:Y:S01]  /*1070*/  LDS.128 R4, [R4] ;  /* 0x0000000004047984 */ /* 0x000e220000000c00 */
[----:B--2---:R-:W-:-:S05]  /*1080*/  HADD2.F32 R10, -RZ, R10.H0_H0 ;  /* 0x2000000aff0a7230 */ /* 0x004fca0000004100 */
[----:B0-----:R-:W-:Y:S01]  /*1090*/  FFMA R11, R10, R4, R11 ;  /* 0x000000040a0b7223 */ /* 0x001fe2000000000b */
[----:B------:R-:W-:Y:S06]  /*10a0*/  @!P0 BRA `(.L_x_14) ;  /* 0x0000000800ac8947 */ /* 0x000fec0003800000 */
[----:B------:R-:W2:Y:S01]  /*10b0*/  LDG.E.U16 R4, desc[UR8][R8.64+0x2] ;  /* 0x0000020808047981 */ /* 0x000ea2000c1e1500 */
[----:B------:R-:W-:Y:S01]  /*10c0*/  ISETP.NE.AND P0, PT, R14, 0x2, PT ;  /* 0x000000020e00780c */ /* 0x000fe20003f05270 */
[----:B--2---:R-:W-:-:S05]  /*10d0*/  HADD2.F32 R4, -RZ, R4.H0_H0 ;  /* 0x20000004ff047230 */ /* 0x004fca0000004100 */
[----:B------:R-:W-:-:S07]  /*10e0*/  FFMA R11, R4, R5, R11 ;  /* 0x00000005040b7223 */ /* 0x000fce000000000b */
[----:B------:R-:W-:Y:S05]  /*10f0*/  @!P0 BRA `(.L_x_14) ;  /* 0x0000000800988947 */ /* 0x000fea0003800000 */
[----:B------:R-:W2:Y:S02]  /*1100*/  LDG.E.U16 R8, desc[UR8][R8.64+0x4] ;  /* 0x0000040808087981 */ /* 0x000ea4000c1e1500 */
[----:B--2---:R-:W-:-:S05]  /*1110*/  HADD2.F32 R4, -RZ, R8.H0_H0 ;  /* 0x20000008ff047230 */ /* 0x004fca0000004100 */
[----:B------:R-:W-:Y:S01]  /*1120*/  FFMA R11, R4, R6, R11 ;  /* 0x00000006040b7223 */ /* 0x000fe2000000000b */
[----:B------:R-:W-:Y:S06]  /*1130*/  BRA `(.L_x_14) ;  /* 0x0000000800887947 */ /* 0x000fec0003800000 */
.L_x_11:
[----:B------:R-:W0:Y:S01]  /*1140*/  LDCU UR4, c[0x0][0x3b8] ;  /* 0x00007700ff0477ac */ /* 0x000e220008000800 */
[----:B------:R-:W-:Y:S01]  /*1150*/  ISETP.GE.U32.AND P0, PT, R18, 0xf, PT ;  /* 0x0000000f1200780c */ /* 0x000fe20003f06070 */
[----:B------:R-:W-:Y:S01]  /*1160*/  HFMA2 R11, -RZ, RZ, 0, 0 ;  /* 0x00000000ff0b7431 */ /* 0x000fe200000001ff */
[----:B------:R-:W-:Y:S01]  /*1170*/  MOV R24, RZ ;  /* 0x000000ff00187202 */ /* 0x000fe20000000f00 */
[----:B0-----:R-:W-:-:S10]  /*1180*/  IMAD R19, R12, UR4, R13 ;  /* 0x000000040c137c24 */ /* 0x001fd4000f8e020d */
[----:B------:R-:W-:Y:S05]  /*1190*/  @!P0 BRA `(.L_x_17) ;  /* 0x0000000400088947 */ /* 0x000fea0003800000 */
[----:B------:R-:W0:Y:S01]  /*11a0*/  S2UR UR5, SR_CgaCtaId ;  /* 0x00000000000579c3 */ /* 0x000e220000008800 */
[----:B------:R-:W-:Y:S01]  /*11b0*/  UMOV UR4, 0x400 ;  /* 0x0000040000047882 */ /* 0x000fe20000000000 */
[----:B------:R-:W-:Y:S01]  /*11c0*/  MOV R11, RZ ;  /* 0x000000ff000b7202 */ /* 0x000fe20000000f00 */
[----:B0-----:R-:W-:-:S03]  /*11d0*/  ULEA UR5, UR5, UR4, 0x18 ;  /* 0x0000000405057291 */ /* 0x001fc6000f8ec0ff */
[----:B------:R-:W-:-:S09]  /*11e0*/  UMOV UR4, URZ ;  /* 0x000000ff00047c82 */ /* 0x000fd20008000000 */
.L_x_18:
[----:B------:R-:W0:Y:S08]  /*11f0*/  LDC R4, c[0x0][0x3c4] ;  /* 0x0000f100ff047b82 */ /* 0x000e300000000800 */
[----:B------:R-:W2:Y:S01]  /*1200*/  LDC.64 R22, c[0x0][0x3a0] ;  /* 0x0000e800ff167b82 */ /* 0x000ea20000000a00 */
[----:B0-----:R-:W-:-:S04]  /*1210*/  IMAD R5, R19, R4, UR4 ;  /* 0x0000000413057e24 */ /* 0x001fc8000f8e0204 */
[----:B--2---:R-:W-:-:S05]  /*1220*/  IMAD.WIDE R22, R5, 0x2, R22 ;  /* 0x0000000205167825 */ /* 0x004fca00078e0216 */
[----:B------:R-:W2:Y:S04]  /*1230*/  LDG.E.U16 R24, desc[UR8][R22.64] ;  /* 0x0000000816187981 */ /* 0x000ea8000c1e1500 */
[----:B------:R-:W3:Y:S04]  /*1240*/  LDG.E.U16 R10, desc[UR8][R22.64+0x2] ;  /* 0x00000208160a7981 */ /* 0x000ee8000c1e1500 */
[----:B-1----:R-:W4:Y:S04]  /*1250*/  LDG.E.U16 R8, desc[UR8][R22.64+0x4] ;  /* 0x0000040816087981 */ /* 0x002f28000c1e1500 */
[----:B------:R-:W5:Y:S01]  /*1260*/  LDG.E.U16 R9, desc[UR8][R22.64+0x6] ;  /* 0x0000060816097981 */ /* 0x000f62000c1e1500 */
[----:B------:R-:W-:-:S03]  /*1270*/  ULEA UR6, UR4, UR5, 0x2 ;  /* 0x0000000504067291 */ /* 0x000fc6000f8e10ff */
[----:B------:R-:W5:Y:S04]  /*1280*/  LDG.E.U16 R28, desc[UR8][R22.64+0x8] ;  /* 0x00000808161c7981 */ /* 0x000f68000c1e1500 */
[----:B------:R-:W5:Y:S04]  /*1290*/  LDG.E.U16 R27, desc[UR8][R22.64+0xa] ;  /* 0x00000a08161b7981 */ /* 0x000f68000c1e1500 */
[----:B------:R-:W0:Y:S04]  /*12a0*/  LDS.128 R4, [UR6] ;  /* 0x00000006ff047984 */ /* 0x000e280008000c00 */
[----:B------:R-:W5:Y:S04]  /*12b0*/  LDG.E.U16 R25, desc[UR8][R22.64+0xe] ;  /* 0x00000e0816197981 */ /* 0x000f68000c1e1500 */
[----:B------:R-:W5:Y:S04]  /*12c0*/  LDG.E.U16 R26, desc[UR8][R22.64+0x10] ;  /* 0x00001008161a7981 */ /* 0x000f68000c1e1500 */
[----:B------:R-:W5:Y:S01]  /*12d0*/  LDG.E.U16 R29, desc[UR8][R22.64+0x1e] ;  /* 0x00001e08161d7981 */ /* 0x000f62000c1e1500 */
[----:B--2---:R-:W-:-:S05]  /*12e0*/  HADD2.F32 R24, -RZ, R24.H0_H0 ;  /* 0x20000018ff187230 */ /* 0x004fca0000004100 */
[----:B0-----:R-:W-:Y:S02]  /*12f0*/  FFMA R4, R24, R4, R11 ;  /* 0x0000000418047223 */ /* 0x001fe4000000000b */
[----:B------:R-:W2:Y:S01]  /*1300*/  LDG.E.U16 R24, desc[UR8][R22.64+0xc] ;  /* 0x00000c0816187981 */ /* 0x000ea2000c1e1500 */
[----:B---3--:R-:W-:Y:S02]  /*1310*/  HADD2.F32 R11, -RZ, R10.H0_H0 ;  /* 0x2000000aff0b7230 */ /* 0x008fe40000004100 */
[----:B----4-:R-:W-:-:S03]  /*1320*/  HADD2.F32 R8, -RZ, R8.H0_H0 ;  /* 0x20000008ff087230 */ /* 0x010fc60000004100 */
[----:B------:R-:W-:Y:S01]  /*1330*/  FFMA R5, R11, R5, R4 ;  /* 0x000000050b057223 */ /* 0x000fe20000000004 */
[----:B-----5:R-:W-:-:S03]  /*1340*/  HADD2.F32 R9, -RZ, R9.H0_H0 ;  /* 0x20000009ff097230 */ /* 0x020fc60000004100 */
[----:B------:R-:W-:-:S04]  /*1350*/  FFMA R6, R8, R6, R5 ;  /* 0x0000000608067223 */ /* 0x000fc80000000005 */
[----:B------:R-:W-:Y:S02]  /*1360*/  FFMA R7, R9, R7, R6 ;  /* 0x0000000709077223 */ /* 0x000fe40000000006 */
[----:B------:R-:W0:Y:S01]  /*1370*/  LDS.128 R8, [UR6+0x10] ;  /* 0x00001006ff087984 */ /* 0x000e220008000c00 */
[----:B------:R-:W-:-:S03]  /*1380*/  HADD2.F32 R4, -RZ, R28.H0_H0 ;  /* 0x2000001cff047230 */ /* 0x000fc60000004100 */
[----:B------:R-:W3:Y:S01]  /*1390*/  LDG.E.U16 R28, desc[UR8][R22.64+0x12] ;  /* 0x00001208161c7981 */ /* 0x000ee2000c1e1500 */
[----:B------:R-:W-:Y:S02]  /*13a0*/  HADD2.F32 R27, -RZ, R27.H0_H0 ;  /* 0x2000001bff1b7230 */ /* 0x000fe40000004100 */
[----:B------:R-:W-:Y:S02]  /*13b0*/  HADD2.F32 R25, -RZ, R25.H0_H0 ;  /* 0x20000019ff197230 */ /* 0x000fe40000004100 */
[----:B0-----:R-:W-:-:S04]  /*13c0*/  FFMA R4, R4, R8, R7 ;  /* 0x0000000804047223 */ /* 0x001fc80000000007 */
[----:B------:R-:W-:Y:S02]  /*13d0*/  FFMA R9, R27, R9, R4 ;  /* 0x000000091b097223 */ /* 0x000fe40000000004 */
[----:B------:R-:W0:Y:S04]  /*13e0*/  LDS.128 R4, [UR6+0x20] ;  /* 0x00002006ff047984 */ /* 0x000e280008000c00 */
[----:B------:R-:W4:Y:S01]  /*13f0*/  LDG.E.U16 R27, desc[UR8][R22.64+0x16] ;  /* 0x00001608161b7981 */ /* 0x000f22000c1e1500 */
[----:B------:R-:W-:-:S03]  /*1400*/  HADD2.F32 R8, -RZ, R26.H0_H0 ;  /* 0x2000001aff087230 */ /* 0x000fc60000004100 */
[----:B------:R-:W5:Y:S01]  /*1410*/  LDG.E.U16 R26, desc[UR8][R22.64+0x1a] ;  /* 0x00001a08161a7981 */ /* 0x000f62000c1e1500 */
[----:B--2---:R-:W-:-:S05]  /*1420*/  HADD2.F32 R24, -RZ, R24.H0_H0 ;  /* 0x20000018ff187230 */ /* 0x004fca0000004100 */
[----:B------:R-:W-:Y:S02]  /*1430*/  FFMA R10, R24, R10, R9 ;  /* 0x0000000a180a7223 */ /* 0x000fe40000000009 */
[----:B------:R-:W2:Y:S02]  /*1440*/  LDG.E.U16 R24, desc[UR8][R22.64+0x14] ;  /* 0x0000140816187981 */ /* 0x000ea4000c1e1500 */
[----:B------:R-:W-:Y:S02]  /*1450*/  FFMA R11, R25, R11, R10 ;  /* 0x0000000b190b7223 */ /* 0x000fe4000000000a */
[----:B------:R-:W5:Y:S02]  /*1460*/  LDG.E.U16 R25, desc[UR8][R22.64+0x18] ;  /* 0x0000180816197981 */ /* 0x000f64000c1e1500 */
[----:B0-----:R-:W-:Y:S02]  /*1470*/  FFMA R8, R8, R4, R11 ;  /* 0x0000000408087223 */ /* 0x001fe4000000000b */
[----:B------:R-:W5:Y:S01]  /*1480*/  LDG.E.U16 R4, desc[UR8][R22.64+0x1c] ;  /* 0x00001c0816047981 */ /* 0x000f62000c1e1500 */
[----:B---3--:R-:W-:-:S05]  /*1490*/  HADD2.F32 R9, -RZ, R28.H0_H0 ;  /* 0x2000001cff097230 */ /* 0x008fca0000004100 */
[----:B------:R-:W-:Y:S02]  /*14a0*/  FFMA R5, R9, R5, R8 ;  /* 0x0000000509057223 */ /* 0x000fe40000000008 */
[----:B------:R-:W0:Y:S01]  /*14b0*/  LDS.128 R8, [UR6+0x30] ;  /* 0x00003006ff087984 */ /* 0x000e220008000c00 */
[----:B------:R-:W-:-:S06]  /*14c0*/  UIADD3 UR4, UPT, UPT, UR4, 0x10, URZ ;  /* 0x0000001004047890 */ /* 0x000fcc000fffe0ff */
[----:B------:R-:W-:Y:S01]  /*14d0*/  ISETP.NE.AND P0, PT, R15, UR4, PT ;  /* 0x000000040f007c0c */ /* 0x000fe2000bf05270 */
[----:B------:R-:W-:Y:S02]  /*14e0*/  HADD2.F32 R29, -RZ, R29.H0_H0 ;  /* 0x2000001dff1d7230 */ /* 0x000fe40000004100 */
[----:B----4-:R-:W-:Y:S02]  /*14f0*/  HADD2.F32 R27, -RZ, R27.H0_H0 ;  /* 0x2000001bff1b7230 */ /* 0x010fe40000004100 */
[----:B--2---:R-:W-:-:S05]  /*1500*/  HADD2.F32 R24, -RZ, R24.H0_H0 ;  /* 0x20000018ff187230 */ /* 0x004fca0000004100 */
[----:B------:R-:W-:Y:S01]  /*1510*/  FFMA R6, R24, R6, R5 ;  /* 0x0000000618067223 */ /* 0x000fe20000000005 */
[----:B-----5:R-:W-:-:S03]  /*1520*/  HADD2.F32 R24, -RZ, R25.H0_H0 ;  /* 0x20000019ff187230 */ /* 0x020fc60000004100 */
[----:B------:R-:W-:Y:S01]  /*1530*/  FFMA R7, R27, R7, R6 ;  /* 0x000000071b077223 */ /* 0x000fe20000000006 */
[----:B------:R-:W-:-:S03]  /*1540*/  HADD2.F32 R5, -RZ, R26.H0_H0 ;  /* 0x2000001aff057230 */ /* 0x000fc60000004100 */
[----:B0-----:R-:W-:Y:S01]  /*1550*/  FFMA R8, R24, R8, R7 ;  /* 0x0000000818087223 */ /* 0x001fe20000000007 */
[----:B------:R-:W-:-:S03]  /*1560*/  HADD2.F32 R4, -RZ, R4.H0_H0 ;  /* 0x20000004ff047230 */ /* 0x000fc60000004100 */
[----:B------:R-:W-:-:S04]  /*1570*/  FFMA R5, R5, R9, R8 ;  /* 0x0000000905057223 */ /* 0x000fc80000000008 */
[----:B------:R-:W-:-:S04]  /*1580*/  FFMA R4, R4, R10, R5 ;  /* 0x0000000a04047223 */ /* 0x000fc80000000005 */
[----:B------:R-:W-:Y:S01]  /*1590*/  FFMA R11, R29, R11, R4 ;  /* 0x0000000b1d0b7223 */ /* 0x000fe20000000004 */
[----:B------:R-:W-:Y:S06]  /*15a0*/  @P0 BRA `(.L_x_18) ;  /* 0xfffffffc00100947 */ /* 0x000fec000383ffff */
[----:B------:R-:W-:-:S07]  /*15b0*/  MOV R24, R15 ;  /* 0x0000000f00187202 */ /* 0x000fce0000000f00 */
.L_x_17:
        /* <DEDUP_REMOVED lines=10> */
[----:B------:R-:W2:Y:S04]  /*1660*/  LDG.E.U16 R25, desc[UR8][R22.64] ;  /* 0x0000000816197981 */ /* 0x000ea8000c1e1500 */
[----:B------:R-:W3:Y:S01]  /*1670*/  LDG.E.U16 R10, desc[UR8][R22.64+0x2] ;  /* 0x00000208160a7981 */ /* 0x000ee2000c1e1500 */
[----:B------:R-:W-:Y:S01]  /*1680*/  MOV R4, 0x400 ;  /* 0x0000040000047802 */ /* 0x000fe20000000f00 */
[----:B------:R-:W0:Y:S02]  /*1690*/  S2R R5, SR_CgaCtaId ;  /* 0x0000000000057919 */ /* 0x000e240000008800 */
[----:B------:R-:W4:Y:S04]  /*16a0*/  LDG.E.U16 R9, desc[UR8][R22.64+0x4] ;  /* 0x0000040816097981 */ /* 0x000f28000c1e1500 */
[----:B------:R-:W5:Y:S01]  /*16b0*/  LDG.E.U16 R27, desc[UR8][R22.64+0xe] ;  /* 0x00000e08161b7981 */ /* 0x000f62000c1e1500 */
[----:B0-----:R-:W-:-:S04]  /*16c0*/  LEA R5, R5, R4, 0x18 ;  /* 0x0000000405057211 */ /* 0x001fc800078ec0ff */
[----:B-1----:R-:W-:-:S05]  /*16d0*/  LEA R8, R24, R5, 0x2 ;  /* 0x0000000518087211 */ /* 0x002fca00078e10ff */
[----:B------:R-:W0:Y:S01]  /*16e0*/  LDS.128 R4, [R8] ;  /* 0x0000000008047984 */ /* 0x000e220000000c00 */
[----:B--2---:R-:W-:-:S03]  /*16f0*/  HADD2.F32 R26, -RZ, R25.H0_H0 ;  /* 0x20000019ff1a7230 */ /* 0x004fc60000004100 */
[----:B------:R-:W2:Y:S02]  /*1700*/  LDG.E.U16 R25, desc[UR8][R22.64+0x6] ;  /* 0x0000060816197981 */ /* 0x000ea4000c1e1500 */
[----:B0-----:R-:W-:Y:S01]  /*1710*/  FFMA R26, R26, R4, R11 ;  /* 0x000000041a1a7223 */ /* 0x001fe2000000000b */
[----:B---3--:R-:W-:Y:S01]  /*1720*/  HADD2.F32 R11, -RZ, R10.H0_H0 ;  /* 0x2000000aff0b7230 */ /* 0x008fe20000004100 */
[----:B------:R-:W3:Y:S04]  /*1730*/  LDG.E.U16 R4, desc[UR8][R22.64+0x8] ;  /* 0x0000080816047981 */ /* 0x000ee8000c1e1500 */
[----:B------:R-:W-:Y:S02]  /*1740*/  FFMA R11, R11, R5, R26 ;  /* 0x000000050b0b7223 */ /* 0x000fe4000000001a */
[----:B------:R-:W3:Y:S04]  /*1750*/  LDG.E.U16 R5, desc[UR8][R22.64+0xa] ;  /* 0x00000a0816057981 */ /* 0x000ee8000c1e1500 */
[----:B------:R-:W3:Y:S01]  /*1760*/  LDG.E.U16 R26, desc[UR8][R22.64+0xc] ;  /* 0x00000c08161a7981 */ /* 0x000ee2000c1e1500 */
[----:B----4-:R-:W-:-:S05]  /*1770*/  HADD2.F32 R10, -RZ, R9.H0_H0 ;  /* 0x20000009ff0a7230 */ /* 0x010fca0000004100 */
[----:B------:R-:W-:Y:S02]  /*1780*/  FFMA R6, R10, R6, R11 ;  /* 0x000000060a067223 */ /* 0x000fe4000000000b */
[----:B------:R-:W0:Y:S01]  /*1790*/  LDS.128 R8, [R8+0x10] ;  /* 0x0000100008087984 */ /* 0x000e220000000c00 */
[----:B-----5:R-:W-:Y:S01]  /*17a0*/  HADD2.F32 R27, -RZ, R27.H0_H0 ;  /* 0x2000001bff1b7230 */ /* 0x020fe20000004100 */
[----:B------:R-:W-:Y:S01]  /*17b0*/  IADD3 R24, PT, PT, R24, 0x8, RZ ;  /* 0x0000000818187810 */ /* 0x000fe20007ffe0ff */
[----:B--2---:R-:W-:Y:S02]  /*17c0*/  HADD2.F32 R25, -RZ, R25.H0_H0 ;  /* 0x20000019ff197230 */ /* 0x004fe40000004100 */
[----:B---3--:R-:W-:-:S03]  /*17d0*/  HADD2.F32 R4, -RZ, R4.H0_H0 ;  /* 0x20000004ff047230 */ /* 0x008fc60000004100 */
[----:B------:R-:W-:-:S04]  /*17e0*/  FFMA R7, R25, R7, R6 ;  /* 0x0000000719077223 */ /* 0x000fc80000000006 */
[----:B0-----:R-:W-:Y:S01]  /*17f0*/  FFMA R4, R4, R8, R7 ;  /* 0x0000000804047223 */ /* 0x001fe20000000007 */
[----:B------:R-:W-:Y:S02]  /*1800*/  HADD2.F32 R5, -RZ, R5.H0_H0 ;  /* 0x20000005ff057230 */ /* 0x000fe40000004100 */
[----:B------:R-:W-:-:S03]  /*1810*/  HADD2.F32 R26, -RZ, R26.H0_H0 ;  /* 0x2000001aff1a7230 */ /* 0x000fc60000004100 */
[----:B------:R-:W-:-:S04]  /*1820*/  FFMA R5, R5, R9, R4 ;  /* 0x0000000905057223 */ /* 0x000fc80000000004 */
[----:B------:R-:W-:-:S04]  /*1830*/  FFMA R10, R26, R10, R5 ;  /* 0x0000000a1a0a7223 */ /* 0x000fc80000000005 */
[----:B------:R-:W-:-:S07]  /*1840*/  FFMA R11, R27, R11, R10 ;  /* 0x0000000b1b0b7223 */ /* 0x000fce000000000a */
.L_x_19:
        /* <DEDUP_REMOVED lines=27> */
.L_x_20:
        /* <DEDUP_REMOVED lines=15> */
[----:B------:R-:W-:Y:S01]  /*1af0*/  ISETP.NE.AND P0, PT, R14, 0x2, PT ;  /* 0x000000020e00780c */ /* 0x000fe20003f05270 */
[----:B------:R-:W2:-:S12]  /*1b00*/  LDG.E.U16 R4, desc[UR8][R8.64+0x2] ;  /* 0x0000020808047981 */ /* 0x000e98000c1e1500 */
[----:B------:R-:W3:Y:S01]  /*1b10*/  @P0 LDG.E.U16 R7, desc[UR8][R8.64+0x4] ;  /* 0x0000040808070981 */ /* 0x000ee2000c1e1500 */
[----:B--2---:R-:W-:-:S05]  /*1b20*/  HADD2.F32 R4, -RZ, R4.H0_H0 ;  /* 0x20000004ff047230 */ /* 0x004fca0000004100 */
[----:B------:R-:W-:Y:S01]  /*1b30*/  FFMA R11, R4, R5, R11 ;  /* 0x00000005040b7223 */ /* 0x000fe2000000000b */
[----:B---3--:R-:W-:-:S05]  /*1b40*/  @P0 HADD2.F32 R10, -RZ, R7.H0_H0 ;  /* 0x20000007ff0a0230 */ /* 0x008fca0000004100 */
[----:B------:R-:W-:-:S07]  /*1b50*/  @P0 FFMA R11, R10, R6, R11 ;  /* 0x000000060a0b0223 */ /* 0x000fce000000000b */
.L_x_14:
[----:B------:R-:W-:Y:S05]  /*1b60*/  BSYNC.RECONVERGENT B1 ;  /* 0x0000000000017941 */ /* 0x000fea0003800200 */
.L_x_10:
[----:B------:R-:W0:Y:S01]  /*1b70*/  S2UR UR5, SR_CgaCtaId ;  /* 0x00000000000579c3 */ /* 0x000e220000008800 */
[----:B------:R-:W2:Y:S01]  /*1b80*/  LDCU UR10, c[0x0][0x3c8] ;  /* 0x00007900ff0a77ac */ /* 0x000ea20008000800 */
[----:B------:R-:W-:Y:S01]  /*1b90*/  UMOV UR4, 0x400 ;  /* 0x0000040000047882 */ /* 0x000fe20000000000 */
[----:B------:R-:W3:Y:S01]  /*1ba0*/  LDCU UR6, c[0x0][0x360] ;  /* 0x00006c00ff0677ac */ /* 0x000ee20008000800 */
[----:B------:R-:W-:Y:S01]  /*1bb0*/  UIADD3 UR4, UPT, UPT, UR4, 0x500, URZ ;  /* 0x0000050004047890 */ /* 0x000fe2000fffe0ff */
[----:B--2---:R-:W-:-:S03]  /*1bc0*/  FMUL R11, R11, UR10 ;  /* 0x0000000a0b0b7c20 */ /* 0x004fc60008400000 */
[----:B0-----:R-:W-:-:S06]  /*1bd0*/  ULEA UR4, UR5, UR4, 0x18 ;  /* 0x0000000405047291 */ /* 0x001fcc000f8ec0ff */
[C---:B------:R-:W-:Y:S02]  /*1be0*/  LEA R4, R13.reuse, UR4, 0x2 ;  /* 0x000000040d047c11 */ /* 0x040fe4000f8e10ff */
[----:B---3--:R-:W-:-:S03]  /*1bf0*/  IADD3 R13, PT, PT, R13, UR6, RZ ;  /* 0x000000060d0d7c10 */ /* 0x008fc6000fffe0ff */
[----:B------:R2:W-:Y:S01]  /*1c00*/  STS [R4], R11 ;  /* 0x0000000b04007388 */ /* 0x0005e20000000800 */
[----:B------:R-:W-:-:S13]  /*1c10*/  ISETP.GT.AND P0, PT, R13, R2, PT ;  /* 0x000000020d00720c */ /* 0x000fda0003f04270 */
[----:B--2---:R-:W-:Y:S05]  /*1c20*/  @!P0 BRA `(.L_x_21) ;  /* 0xffffffe800a88947 */ /* 0x004fea000383ffff */
.L_x_7:
[----:B------:R-:W-:Y:S05]  /*1c30*/  BSYNC.RECONVERGENT B0 ;  /* 0x0000000000007941 */ /* 0x000fea0003800200 */
.L_x_6:
[----:B------:R-:W2:Y:S08]  /*1c40*/  S2UR UR6, SR_CgaCtaId ;  /* 0x00000000000679c3 */ /* 0x000eb00000008800 */
[----:B------:R-:W-:Y:S01]  /*1c50*/  BAR.SYNC.DEFER_BLOCKING 0x0 ;  /* 0x0000000000007b1d */ /* 0x000fe20000010000 */
[----:B------:R-:W-:-:S05]  /*1c60*/  ISETP.NE.AND P0, PT, R21, RZ, PT ;  /* 0x000000ff1500720c */ /* 0x000fca0003f05270 */
[----:B------:R-:W-:Y:S01]  /*1c70*/  UMOV UR4, 0x400 ;  /* 0x0000040000047882 */ /* 0x000fe20000000000 */
[----:B------:R-:W-:Y:S01]  /*1c80*/  BSSY.RECONVERGENT B0, `(.L_x_22) ;  /* 0x0000051000007945 */ /* 0x000fe20003800200 */
[----:B------:R-:W-:-:S04]  /*1c90*/  UIADD3 UR5, UPT, UPT, UR4, 0x500, URZ ;  /* 0x0000050004057890 */ /* 0x000fc8000fffe0ff */
[----:B--2---:R-:W-:-:S06]  /*1ca0*/  ULEA UR5, UR6, UR5, 0x18 ;  /* 0x0000000506057291 */ /* 0x004fcc000f8ec0ff */
[----:B------:R-:W-:Y:S01]  /*1cb0*/  LEA R22, R2, UR5, 0x2 ;  /* 0x0000000502167c11 */ /* 0x000fe2000f8e10ff */
[----:B------:R-:W-:Y:S06]  /*1cc0*/  @P0 BRA `(.L_x_23) ;  /* 0x0000000400300947 */ /* 0x000fec0003800000 */
[----:B------:R-:W-:Y:S01]  /*1cd0*/  ISETP.GE.AND P0, PT, R2, RZ, PT ;  /* 0x000000ff0200720c */ /* 0x000fe20003f06270 */
[----:B------:R-:W-:Y:S01]  /*1ce0*/  BSSY.RECONVERGENT B1, `(.L_x_24) ;  /* 0x0000049000017945 */ /* 0x000fe20003800200 */
[----:B------:R-:W-:-:S11]  /*1cf0*/  HFMA2 R19, -RZ, RZ, -25.71875, 3664 ;  /* 0xce6e6b28ff137431 */ /* 0x000fd600000001ff */
[----:B------:R-:W-:Y:S05]  /*1d00*/  @!P0 BRA `(.L_x_25) ;  /* 0x0000000400188947 */ /* 0x000fea0003800000 */
[C---:B------:R-:W-:Y:S01]  /*1d10*/  ISETP.GE.U32.AND P0, PT, R2.reuse, 0xf, PT ;  /* 0x0000000f0200780c */ /* 0x040fe20003f06070 */
[----:B------:R-:W-:Y:S01]  /*1d20*/  BSSY.RECONVERGENT B2, `(.L_x_26) ;  /* 0x000001a000027945 */ /* 0x000fe20003800200 */
[----:B------:R-:W-:Y:S02]  /*1d30*/  IADD3 R23, PT, PT, R2, 0x1, RZ ;  /* 0x0000000102177810 */ /* 0x000fe40007ffe0ff */
[----:B------:R-:W-:Y:S02]  /*1d40*/  MOV R19, 0xce6e6b28 ;  /* 0xce6e6b2800137802 */ /* 0x000fe40000000f00 */
[----:B------:R-:W-:Y:S02]  /*1d50*/  LOP3.LUT R27, R23, 0xf, RZ, 0xc0, !PT ;  /* 0x0000000f171b7812 */ /* 0x000fe400078ec0ff */
[----:B------:R-:W-:Y:S02]  /*1d60*/  MOV R24, RZ ;  /* 0x000000ff00187202 */ /* 0x000fe40000000f00 */
[----:B------:R-:W-:-:S03]  /*1d70*/  ISETP.NE.AND P1, PT, R27, RZ, PT ;  /* 0x000000ff1b00720c */ /* 0x000fc60003f25270 */
[----:B------:R-:W-:Y:S10]  /*1d80*/  @!P0 BRA `(.L_x_27) ;  /* 0x00000000004c8947 */ /* 0x000ff40003800000 */
[----:B------:R-:W-:Y:S01]  /*1d90*/  HFMA2 R25, -RZ, RZ, 0, 0 ;  /* 0x00000000ff197431 */ /* 0x000fe200000001ff */
[----:B------:R-:W-:Y:S02]  /*1da0*/  LOP3.LUT R24, R23, 0xfffffff0, RZ, 0xc0, !PT ;  /* 0xfffffff017187812 */ /* 0x000fe400078ec0ff */
[----:B------:R-:W-:-:S07]  /*1db0*/  MOV R19, 0xce6e6b28 ;  /* 0xce6e6b2800137802 */ /* 0x000fce0000000f00 */
.L_x_28:
[C---:B------:R-:W-:Y:S02]  /*1dc0*/  LEA R26, R25.reuse, UR5, 0x2 ;  /* 0x00000005191a7c11 */ /* 0x040fe4000f8e10ff */
[----:B------:R-:W-:-:S03]  /*1dd0*/  IADD3 R25, PT, PT, R25, 0x10, RZ ;  /* 0x0000001019197810 */ /* 0x000fc60007ffe0ff */
[----:B0-----:R-:W0:Y:S01]  /*1de0*/  LDS.128 R4, [R26] ;  /* 0x000000001a047984 */ /* 0x001e220000000c00 */
[----:B------:R-:W-:-:S03]  /*1df0*/  ISETP.NE.AND P0, PT, R25, R24, PT ;  /* 0x000000181900720c */ /* 0x000fc60003f05270 */
[----:B-1----:R-:W1:Y:S04]  /*1e00*/  LDS.128 R8, [R26+0x10] ;  /* 0x000010001a087984 */ /* 0x002e680000000c00 */
[----:B------:R-:W2:Y:S01]  /*1e10*/  LDS.128 R12, [R26+0x20] ;  /* 0x000020001a0c7984 */ /* 0x000ea20000000c00 */
[----:B0-----:R-:W-:-:S03]  /*1e20*/  FMNMX3 R4, R19, R4, R5, !PT ;  /* 0x0000000413047276 */ /* 0x001fc60007800005 */
[----:B------:R-:W0:Y:S01]  /*1e30*/  LDS.128 R16, [R26+0x30] ;  /* 0x000030001a107984 */ /* 0x000e220000000c00 */
[----:B------:R-:W-:-:S04]  /*1e40*/  FMNMX3 R4, R4, R6, R7, !PT ;  /* 0x0000000604047276 */ /* 0x000fc80007800007 */
[----:B-1----:R-:W-:-:S04]  /*1e50*/  FMNMX3 R4, R4, R8, R9, !PT ;  /* 0x0000000804047276 */ /* 0x002fc80007800009 */
[----:B------:R-:W-:-:S04]  /*1e60*/  FMNMX3 R4, R4, R10, R11, !PT ;  /* 0x0000000a04047276 */ /* 0x000fc8000780000b */
[----:B--2---:R-:W-:-:S04]  /*1e70*/  FMNMX3 R4, R4, R12, R13, !PT ;  /* 0x0000000c04047276 */ /* 0x004fc8000780000d */
[----:B------:R-:W-:-:S04]  /*1e80*/  FMNMX3 R4, R4, R14, R15, !PT ;  /* 0x0000000e04047276 */ /* 0x000fc8000780000f */
[----:B0-----:R-:W-:-:S04]  /*1e90*/  FMNMX3 R4, R4, R16, R17, !PT ;  /* 0x0000001004047276 */ /* 0x001fc80007800011 */
[----:B------:R-:W-:Y:S01]  /*1ea0*/  FMNMX3 R19, R4, R18, R19, !PT ;  /* 0x0000001204137276 */ /* 0x000fe20007800013 */
[----:B------:R-:W-:Y:S06]  /*1eb0*/  @P0 BRA `(.L_x_28) ;  /* 0xfffffffc00c00947 */ /* 0x000fec000383ffff */
.L_x_27:
[----:B------:R-:W-:Y:S05]  /*1ec0*/  BSYNC.RECONVERGENT B2 ;  /* 0x0000000000027941 */ /* 0x000fea0003800200 */
.L_x_26:
[----:B------:R-:W-:Y:S05]  /*1ed0*/  @!P1 BRA `(.L_x_25) ;  /* 0x0000000000a49947 */ /* 0x000fea0003800000 */
[----:B------:R-:W-:Y:S01]  /*1ee0*/  ISETP.GE.U32.AND P0, PT, R27, 0x8, PT ;  /* 0x000000081b00780c */ /* 0x000fe20003f06070 */
[----:B------:R-:W-:Y:S01]  /*1ef0*/  BSSY.RECONVERGENT B2, `(.L_x_29) ;  /* 0x0000012000027945 */ /* 0x000fe20003800200 */
[----:B------:R-:W-:-:S04]  /*1f00*/  LOP3.LUT R13, R23, 0x7, RZ, 0xc0, !PT ;  /* 0x00000007170d7812 */ /* 0x000fc800078ec0ff */
[----:B------:R-:W-:-:S07]  /*1f10*/  ISETP.NE.AND P1, PT, R13, RZ, PT ;  /* 0x000000ff0d00720c */ /* 0x000fce0003f25270 */
[----:B------:R-:W-:Y:S06]  /*1f20*/  @!P0 BRA `(.L_x_30) ;  /* 0x0000000000388947 */ /* 0x000fec0003800000 */
[C---:B0-----:R-:W-:Y:S02]  /*1f30*/  LEA R4, R24.reuse, UR5, 0x2 ;  /* 0x0000000518047c11 */ /* 0x041fe4000f8e10ff */
[----:B------:R-:W-:-:S03]  /*1f40*/  IADD3 R24, PT, PT, R24, 0x8, RZ ;  /* 0x0000000818187810 */ /* 0x000fc60007ffe0ff */
[----:B------:R-:W-:Y:S04]  /*1f50*/  LDS R6, [R4] ;  /* 0x0000000004067984 */ /* 0x000fe80000000800 */
[----:B------:R-:W0:Y:S04]  /*1f60*/  LDS R5, [R4+0x4] ;  /* 0x0000040004057984 */ /* 0x000e280000000800 */
[----:B-1----:R-:W-:Y:S04]  /*1f70*/  LDS R8, [R4+0x8] ;  /* 0x0000080004087984 */ /* 0x002fe80000000800 */
[----:B------:R-:W1:Y:S04]  /*1f80*/  LDS R7, [R4+0xc] ;  /* 0x00000c0004077984 */ /* 0x000e680000000800 */
[----:B------:R-:W-:Y:S04]  /*1f90*/  LDS R10, [R4+0x10] ;  /* 0x00001000040a7984 */ /* 0x000fe80000000800 */
[----:B------:R-:W2:Y:S04]  /*1fa0*/  LDS R9, [R4+0x14] ;  /* 0x0000140004097984 */ /* 0x000ea80000000800 */
[----:B------:R-:W-:Y:S04]  /*1fb0*/  LDS R12, [R4+0x18] ;  /* 0x00001800040c7984 */ /* 0x000fe80000000800 */
[----:B------:R-:W3:Y:S01]  /*1fc0*/  LDS R11, [R4+0x1c] ;  /* 0x00001c00040b7984 */ /* 0x000ee20000000800 */
[----:B0-----:R-:W-:-:S04]  /*1fd0*/  FMNMX3 R5, R19, R6, R5, !PT ;  /* 0x0000000613057276 */ /* 0x001fc80007800005 */
[----:B-1----:R-:W-:-:S04]  /*1fe0*/  FMNMX3 R5, R5, R8, R7, !PT ;  /* 0x0000000805057276 */ /* 0x002fc80007800007 */
[----:B--2---:R-:W-:-:S04]  /*1ff0*/  FMNMX3 R5, R5, R10, R9, !PT ;  /* 0x0000000a05057276 */ /* 0x004fc80007800009 */
[----:B---3--:R-:W-:-:S07]  /*2000*/  FMNMX3 R19, R5, R12, R11, !PT ;  /* 0x0000000c05137276 */ /* 0x008fce000780000b */
.L_x_30:
[----:B------:R-:W-:Y:S05]  /*2010*/  BSYNC.RECONVERGENT B2 ;  /* 0x0000000000027941 */ /* 0x000fea0003800200 */
.L_x_29:
[----:B------:R-:W-:Y:S05]  /*2020*/  @!P1 BRA `(.L_x_25) ;  /* 0x0000000000509947 */ /* 0x000fea0003800000 */
[----:B------:R-:W-:Y:S02]  /*2030*/  ISETP.GE.U32.AND P0, PT, R13, 0x4, PT ;  /* 0x000000040d00780c */ /* 0x000fe40003f06070 */
[----:B------:R-:W-:-:S04]  /*2040*/  LOP3.LUT R23, R23, 0x3, RZ, 0xc0, !PT ;  /* 0x0000000317177812 */ /* 0x000fc800078ec0ff */
[----:B------:R-:W-:-:S07]  /*2050*/  ISETP.NE.AND P1, PT, R23, RZ, PT ;  /* 0x000000ff1700720c */ /* 0x000fce0003f25270 */
[C---:B0-----:R-:W-:Y:S02]  /*2060*/  @P0 LEA R4, R24.reuse, UR5, 0x2 ;  /* 0x0000000518040c11 */ /* 0x041fe4000f8e10ff */
[----:B------:R-:W-:-:S03]  /*2070*/  @P0 IADD3 R24, PT, PT, R24, 0x4, RZ ;  /* 0x0000000418180810 */ /* 0x000fc60007ffe0ff */
[----:B------:R-:W-:Y:S04]  /*2080*/  @P0 LDS R6, [R4] ;  /* 0x0000000004060984 */ /* 0x000fe80000000800 */
[----:B------:R-:W0:Y:S04]  /*2090*/  @P0 LDS R5, [R4+0x4] ;  /* 0x0000040004050984 */ /* 0x000e280000000800 */
[----:B-1----:R-:W-:Y:S04]  /*20a0*/  @P0 LDS R8, [R4+0x8] ;  /* 0x0000080004080984 */ /* 0x002fe80000000800 */
[----:B------:R-:W1:Y:S01]  /*20b0*/  @P0 LDS R7, [R4+0xc] ;  /* 0x00000c0004070984 */ /* 0x000e620000000800 */
[----:B0-----:R-:W-:-:S04]  /*20c0*/  @P0 FMNMX3 R5, R19, R6, R5, !PT ;  /* 0x0000000613050276 */ /* 0x001fc80007800005 */
[----:B-1----:R-:W-:Y:S01]  /*20d0*/  @P0 FMNMX3 R19, R5, R8, R7, !PT ;  /* 0x0000000805130276 */ /* 0x002fe20007800007 */
[----:B------:R-:W-:Y:S06]  /*20e0*/  @!P1 BRA `(.L_x_25) ;  /* 0x0000000000209947 */ /* 0x000fec0003800000 */
[----:B------:R-:W-:-:S07]  /*20f0*/  MOV R4, RZ ;  /* 0x000000ff00047202 */ /* 0x000fce0000000f00 */
.L_x_31:
[----:B------:R-:W-:Y:S02]  /*2100*/  LEA R5, R24, UR5, 0x2 ;  /* 0x0000000518057c11 */ /* 0x000fe4000f8e10ff */
[----:B------:R-:W-:Y:S02]  /*2110*/  IADD3 R4, PT, PT, R4, 0x1, RZ ;  /* 0x0000000104047810 */ /* 0x000fe40007ffe0ff */
[----:B------:R-:W-:Y:S01]  /*2120*/  IADD3 R24, PT, PT, R24, 0x1, RZ ;  /* 0x0000000118187810 */ /* 0x000fe20007ffe0ff */
[----:B------:R-:W0:Y:S01]  /*2130*/  LDS R6, [R5] ;  /* 0x0000000005067984 */ /* 0x000e220000000800 */
[----:B------:R-:W-:Y:S02]  /*2140*/  ISETP.NE.AND P0, PT, R4, R23, PT ;  /* 0x000000170400720c */ /* 0x000fe40003f05270 */
[----:B0-----:R-:W-:-:S11]  /*2150*/  FMNMX R19, R6, R19, !PT ;  /* 0x0000001306137209 */ /* 0x001fd60007800000 */
[----:B------:R-:W-:Y:S05]  /*2160*/  @P0 BRA `(.L_x_31) ;  /* 0xfffffffc00e40947 */ /* 0x000fea000383ffff */
.L_x_25:
[----:B------:R-:W-:Y:S05]  /*2170*/  BSYNC.RECONVERGENT B1 ;  /* 0x0000000000017941 */ /* 0x000fea0003800200 */
.L_x_24:
[----:B------:R2:W-:Y:S02]  /*2180*/  STS [R22+0x4], R19 ;  /* 0x0000041316007388 */ /* 0x0005e40000000800 */
.L_x_23:
[----:B------:R-:W-:Y:S05]  /*2190*/  BSYNC.RECONVERGENT B0 ;  /* 0x0000000000007941 */ /* 0x000fea0003800200 */
.L_x_22:
[----:B------:R-:W-:Y:S01]  /*21a0*/  BAR.SYNC.DEFER_BLOCKING 0x0 ;  /* 0x0000000000007b1d */ /* 0x000fe20000010000 */
[C---:B------:R-:W-:Y:S01]  /*21b0*/  ISETP.NE.AND P0, PT, R21.reuse, RZ, PT ;  /* 0x000000ff1500720c */ /* 0x040fe20003f05270 */
[----:B0-----:R-:W-:Y:S01]  /*21c0*/  HFMA2 R4, -RZ, RZ, 0, 0 ;  /* 0x00000000ff047431 */ /* 0x001fe200000001ff */
[----:B------:R-:W-:-:S03]  /*21d0*/  ISETP.GT.AND P1, PT, R21, R2, PT ;  /* 0x000000021500720c */ /* 0x000fc60003f24270 */
[----:B------:R-:W-:Y:S08]  /*21e0*/  BSSY.RECONVERGENT B0, `(.L_x_32) ;  /* 0x0000019000007945 */ /* 0x000ff00003800200 */
[----:B------:R-:W0:Y:S02]  /*21f0*/  @!P0 S2R R11, SR_CgaCtaId ;  /* 0x00000000000b8919 */ /* 0x000e240000008800 */
[----:B------:R-:W-:Y:S05]  /*2200*/  @P1 BRA `(.L_x_33) ;  /* 0x0000000000581947 */ /* 0x000fea0003800000 */
[----:B------:R-:W3:Y:S01]  /*2210*/  LDC R12, c[0x0][0x360] ;  /* 0x0000d800ff0c7b82 */ /* 0x000ee20000000800 */
[----:B------:R-:W-:Y:S02]  /*2220*/  MOV R4, RZ ;  /* 0x000000ff00047202 */ /* 0x000fe40000000f00 */
[----:B------:R-:W-:Y:S02]  /*2230*/  MOV R5, R21 ;  /* 0x0000001500057202 */ /* 0x000fe40000000f00 */
[----:B------:R-:W-:Y:S02]  /*2240*/  MOV R14, 0x3bbb989d ;  /* 0x3bbb989d000e7802 */ /* 0x000fe40000000f00 */
[----:B------:R-:W-:-:S07]  /*2250*/  MOV R9, 0x437c0000 ;  /* 0x437c000000097802 */ /* 0x000fce0000000f00 */
.L_x_34:
[----:B----4-:R-:W-:Y:S01]  /*2260*/  LEA R6, R5, UR5, 0x2 ;  /* 0x0000000505067c11 */ /* 0x010fe2000f8e10ff */
[----:B-1----:R-:W-:Y:S01]  /*2270*/  LDS R8, [R22+0x4] ;  /* 0x0000040016087984 */ /* 0x002fe20000000800 */
[----:B---3--:R-:W-:-:S03]  /*2280*/  IADD3 R5, PT, PT, R12, R5, RZ ;  /* 0x000000050c057210 */ /* 0x008fc60007ffe0ff */
[----:B------:R-:W1:Y:S01]  /*2290*/  LDS R7, [R6] ;  /* 0x0000000006077984 */ /* 0x000e620000000800 */
[----:B------:R-:W-:Y:S01]  /*22a0*/  ISETP.GT.AND P1, PT, R5, R2, PT ;  /* 0x000000020500720c */ /* 0x000fe20003f24270 */
[----:B-1----:R-:W-:-:S04]  /*22b0*/  FADD R7, R7, -R8 ;  /* 0x8000000807077221 */ /* 0x002fc80000000000 */
[----:B------:R-:W-:-:S04]  /*22c0*/  FFMA.SAT R8, R7, R14, 0.5 ;  /* 0x3f00000007087423 */ /* 0x000fc8000000200e */
[----:B------:R-:W-:-:S04]  /*22d0*/  FFMA.RM R8, R8, R9, 12582913 ;  /* 0x4b40000108087423 */ /* 0x000fc80000004009 */
[C---:B------:R-:W-:Y:S01]  /*22e0*/  FADD R10, R8.reuse, -12583039 ;  /* 0xcb40007f080a7421 */ /* 0x040fe20000000000 */
[----:B------:R-:W-:-:S03]  /*22f0*/  SHF.L.U32 R8, R8, 0x17, RZ ;  /* 0x0000001708087819 */ /* 0x000fc600000006ff */
[----:B------:R-:W-:-:S04]  /*2300*/  FFMA R10, R7, 1.4426950216293334961, -R10 ;  /* 0x3fb8aa3b070a7823 */ /* 0x000fc8000000080a */
[----:B------:R-:W-:-:S04]  /*2310*/  FFMA R10, R7, 1.925963033500011079e-08, R10 ;  /* 0x32a57060070a7823 */ /* 0x000fc8000000000a */
[----:B------:R-:W1:Y:S02]  /*2320*/  MUFU.EX2 R7, R10 ;  /* 0x0000000a00077308 */ /* 0x000e640000000800 */
[----:B-1----:R-:W-:-:S04]  /*2330*/  FMUL R7, R8, R7 ;  /* 0x0000000708077220 */ /* 0x002fc80000400000 */
[----:B------:R-:W-:Y:S01]  /*2340*/  FADD R4, R7, R4 ;  /* 0x0000000407047221 */ /* 0x000fe20000000000 */
[----:B------:R4:W-:Y:S01]  /*2350*/  STS [R6], R7 ;  /* 0x0000000706007388 */ /* 0x0009e20000000800 */
[----:B------:R-:W-:Y:S05]  /*2360*/  @!P1 BRA `(.L_x_34) ;  /* 0xfffffffc00bc9947 */ /* 0x000fea000383ffff */
.L_x_33:
[----:B------:R-:W-:Y:S05]  /*2370*/  BSYNC.RECONVERGENT B0 ;  /* 0x0000000000007941 */ /* 0x000fea0003800200 */
.L_x_32:
[----:B------:R-:W-:Y:S01]  /*2380*/  UIADD3 UR4, UPT, UPT, UR4, 0x100, URZ ;  /* 0x0000010004047890 */ /* 0x000fe2000fffe0ff */
[----:B------:R-:W-:Y:S01]  /*2390*/  @!P0 MOV R2, 0x400 ;  /* 0x0000040000028802 */ /* 0x000fe20000000f00 */
[----:B------:R-:W3:Y:S03]  /*23a0*/  LDCU UR10, c[0x0][0x360] ;  /* 0x00006c00ff0a77ac */ /* 0x000ee60008000800 */
[----:B0-----:R-:W-:Y:S01]  /*23b0*/  @!P0 LEA R11, R11, R2, 0x18 ;  /* 0x000000020b0b8211 */ /* 0x001fe200078ec0ff */
[----:B------:R-:W-:-:S06]  /*23c0*/  ULEA UR4, UR6, UR4, 0x18 ;  /* 0x0000000406047291 */ /* 0x000fcc000f8ec0ff */
[----:B----4-:R-:W-:-:S05]  /*23d0*/  LEA R6, R21, UR4, 0x2 ;  /* 0x0000000415067c11 */ /* 0x010fca000f8e10ff */
[----:B------:R0:W-:Y:S01]  /*23e0*/  STS [R6], R4 ;  /* 0x0000000406007388 */ /* 0x0001e20000000800 */
[----:B---3--:R-:W-:Y:S01]  /*23f0*/  UISETP.GE.U32.AND UP0, UPT, UR10, 0x2, UPT ;  /* 0x000000020a00788c */ /* 0x008fe2000bf06070 */
[----:B------:R-:W-:Y:S08]  /*2400*/  BAR.SYNC.DEFER_BLOCKING 0x0 ;  /* 0x0000000000007b1d */ /* 0x000ff00000010000 */
[----:B0-----:R-:W-:Y:S05]  /*2410*/  BRA.U !UP0, `(.L_x_35) ;  /* 0x0000000108307547 */ /* 0x001fea000b800000 */
[----:B------:R-:W-:-:S07]  /*2420*/  MOV R2, UR10 ;  /* 0x0000000a00027c02 */ /* 0x000fce0008000f00 */
.L_x_36:
[----:B------:R-:W-:-:S04]  /*2430*/  SHF.R.U32.HI R7, RZ, 0x1, R2 ;  /* 0x00000001ff077819 */ /* 0x000fc80000011602 */
[----:B------:R-:W-:-:S13]  /*2440*/  ISETP.GE.U32.AND P1, PT, R21, R7, PT ;  /* 0x000000071500720c */ /* 0x000fda0003f26070 */
[----:B------:R-:W-:Y:S01]  /*2450*/  @!P1 LEA R4, R7, R6, 0x2 ;  /* 0x0000000607049211 */ /* 0x000fe200078e10ff */
[----:B------:R-:W-:Y:S05]  /*2460*/  @!P1 LDS R5, [R6] ;  /* 0x0000000006059984 */ /* 0x000fea0000000800 */
[----:B------:R-:W0:Y:S02]  /*2470*/  @!P1 LDS R4, [R4] ;  /* 0x0000000004049984 */ /* 0x000e240000000800 */
[----:B0-----:R-:W-:-:S05]  /*2480*/  @!P1 FADD R5, R4, R5 ;  /* 0x0000000504059221 */ /* 0x001fca0000000000 */
[----:B------:R0:W-:Y:S01]  /*2490*/  @!P1 STS [R6], R5 ;  /* 0x0000000506009388 */ /* 0x0001e20000000800 */
[----:B------:R-:W-:Y:S01]  /*24a0*/  BAR.SYNC.DEFER_BLOCKING 0x0 ;  /* 0x0000000000007b1d */ /* 0x000fe20000010000 */
[----:B------:R-:W-:Y:S02]  /*24b0*/  ISETP.GT.U32.AND P1, PT, R2, 0x3, PT ;  /* 0x000000030200780c */ /* 0x000fe40003f24070 */
[----:B------:R-:W-:-:S11]  /*24c0*/  MOV R2, R7 ;  /* 0x0000000700027202 */ /* 0x000fd60000000f00 */
[----:B0-----:R-:W-:Y:S05]  /*24d0*/  @P1 BRA `(.L_x_36) ;  /* 0xfffffffc00d41947 */ /* 0x001fea000383ffff */
.L_x_35:
[----:B------:R-:W0:Y:S01]  /*24e0*/  @!P0 LDS R5, [R11+0x100] ;  /* 0x000100000b058984 */ /* 0x000e220000000800 */
[----:B------:R-:W3:Y:S01]  /*24f0*/  LDCU UR4, c[0x0][0x3b4] ;  /* 0x00007680ff0477ac */ /* 0x000ee20008000800 */
[----:B------:R-:W-:Y:S01]  /*2500*/  BSSY.RECONVERGENT B0, `(.L_x_37) ;  /* 0x000001f000007945 */ /* 0x000fe20003800200 */
[----:B------:R-:W4:Y:S01]  /*2510*/  LDCU UR5, c[0x0][0x3b4] ;  /* 0x00007680ff0577ac */ /* 0x000f220008000800 */
[----:B0-----:R0:W-:Y:S01]  /*2520*/  @!P0 STS [R22+0x8], R5 ;  /* 0x0000080516008388 */ /* 0x0011e20000000800 */
[----:B------:R-:W-:Y:S01]  /*2530*/  BAR.SYNC.DEFER_BLOCKING 0x0 ;  /* 0x0000000000007b1d */ /* 0x000fe20000010000 */
[----:B---3--:R-:W-:-:S13]  /*2540*/  ISETP.GT.AND P0, PT, R21, UR4, PT ;  /* 0x0000000415007c0c */ /* 0x008fda000bf04270 */
[----:B0---4-:R-:W-:Y:S05]  /*2550*/  @P0 BRA `(.L_x_38) ;  /* 0x0000000000640947 */ /* 0x011fea0003800000 */
[----:B------:R-:W0:Y:S01]  /*2560*/  S2R R7, SR_CgaCtaId ;  /* 0x0000000000077919 */ /* 0x000e220000008800 */
[----:B------:R-:W-:Y:S02]  /*2570*/  MOV R2, 0x400 ;  /* 0x0000040000027802 */ /* 0x000fe40000000f00 */
[----:B------:R-:W-:Y:S02]  /*2580*/  MOV R4, R21 ;  /* 0x0000001500047202 */ /* 0x000fe40000000f00 */
[----:B------:R-:W-:-:S04]  /*2590*/  IADD3 R2, PT, PT, R2, 0x500, RZ ;  /* 0x0000050002027810 */ /* 0x000fc80007ffe0ff */
[----:B0-----:R-:W-:-:S07]  /*25a0*/  LEA R7, R7, R2, 0x18 ;  /* 0x0000000207077211 */ /* 0x001fce00078ec0ff */
.L_x_41:
[----:B------:R-:W1:Y:S01]  /*25b0*/  LDS R5, [R22+0x8] ;  /* 0x0000080016057984 */ /* 0x000e620000000800 */
[C---:B0-----:R-:W-:Y:S01]  /*25c0*/  LEA R6, R4.reuse, R7, 0x2 ;  /* 0x0000000704067211 */ /* 0x041fe200078e10ff */
[----:B------:R-:W-:Y:S01]  /*25d0*/  BSSY.RECONVERGENT B1, `(.L_x_39) ;  /* 0x000000f000017945 */ /* 0x000fe20003800200 */
[----:B------:R-:W-:-:S03]  /*25e0*/  IADD3 R4, PT, PT, R4, UR10, RZ ;  /* 0x0000000a04047c10 */ /* 0x000fc6000fffe0ff */
[----:B------:R-:W0:Y:S01]  /*25f0*/  LDS R2, [R6] ;  /* 0x0000000006027984 */ /* 0x000e220000000800 */
[----:B------:R-:W-:Y:S01]  /*2600*/  ISETP.GT.AND P2, PT, R4, UR5, PT ;  /* 0x0000000504007c0c */ /* 0x000fe2000bf44270 */
[----:B-1----:R-:W1:Y:S08]  /*2610*/  MUFU.RCP R8, R5 ;  /* 0x0000000500087308 */ /* 0x002e700000001000 */
[----:B0-----:R-:W0:Y:S01]  /*2620*/  FCHK P0, R2, R5 ;  /* 0x0000000502007302 */ /* 0x001e220000000000 */
[----:B-1----:R-:W-:-:S04]  /*2630*/  FFMA R9, -R5, R8, 1 ;  /* 0x3f80000005097423 */ /* 0x002fc80000000108 */
[----:B------:R-:W-:-:S04]  /*2640*/  FFMA R9, R8, R9, R8 ;  /* 0x0000000908097223 */ /* 0x000fc80000000008 */
[----:B------:R-:W-:-:S04]  /*2650*/  FFMA R8, R2, R9, RZ ;  /* 0x0000000902087223 */ /* 0x000fc800000000ff */
[----:B------:R-:W-:-:S04]  /*2660*/  FFMA R10, -R5, R8, R2 ;  /* 0x00000008050a7223 */ /* 0x000fc80000000102 */
[----:B------:R-:W-:Y:S01]  /*2670*/  FFMA R9, R9, R10, R8 ;  /* 0x0000000a09097223 */ /* 0x000fe20000000008 */
[----:B0-----:R-:W-:Y:S06]  /*2680*/  @!P0 BRA `(.L_x_40) ;  /* 0x00000000000c8947 */ /* 0x001fec0003800000 */
[----:B------:R-:W-:-:S07]  /*2690*/  MOV R8, 0x26b0 ;  /* 0x000026b000087802 */ /* 0x000fce0000000f00 */
[----:B--2---:R-:W-:Y:S05]  /*26a0*/  CALL.REL.NOINC `($__internal_0_$__cuda_sm3x_div_rn_noftz_f32_slowpath) ;  /* 0x0000002000f07944 */ /* 0x004fea0003c00000 */
[----:B------:R-:W-:-:S07]  /*26b0*/  MOV R9, R2 ;  /* 0x0000000200097202 */ /* 0x000fce0000000f00 */
.L_x_40:
[----:B------:R-:W-:Y:S05]  /*26c0*/  BSYNC.RECONVERGENT B1 ;  /* 0x0000000000017941 */ /* 0x000fea0003800200 */
.L_x_39:
[----:B------:R0:W-:Y:S01]  /*26d0*/  STS [R6], R9 ;  /* 0x0000000906007388 */ /* 0x0001e20000000800 */
[----:B------:R-:W-:Y:S05]  /*26e0*/  @!P2 BRA `(.L_x_41) ;  /* 0xfffffffc00b0a947 */ /* 0x000fea000383ffff */
.L_x_38:
[----:B------:R-:W-:Y:S05]  /*26f0*/  BSYNC.RECONVERGENT B0 ;  /* 0x0000000000007941 */ /* 0x000fea0003800200 */
.L_x_37:
[----:B------:R-:W3:Y:S01]  /*2700*/  LDCU UR6, c[0x0][0x3c4] ;  /* 0x00007880ff0677ac */ /* 0x000ee20008000800 */
[----:B------:R-:W-:Y:S01]  /*2710*/  BAR.SYNC.DEFER_BLOCKING 0x0 ;  /* 0x0000000000007b1d */ /* 0x000fe20000010000 */
[----:B---3--:R-:W-:-:S13]  /*2720*/  ISETP.GE.AND P0, PT, R21, UR6, PT ;  /* 0x0000000615007c0c */ /* 0x008fda000bf06270 */
[----:B------:R-:W-:Y:S05]  /*2730*/  @P0 EXIT ;  /* 0x000000000000094d */ /* 0x000fea0003800000 */
[----:B------:R3:W4:Y:S01]  /*2740*/  LDS R2, [R22] ;  /* 0x0000000016027984 */ /* 0x0007220000000800 */
[----:B------:R-:W5:Y:S01]  /*2750*/  LDCU.64 UR4, c[0x0][0x3a0] ;  /* 0x00007400ff0477ac */ /* 0x000f620008000a00 */
[----:B------:R-:W0:Y:S08]  /*2760*/  LDC R7, c[0x0][0x3c0] ;  /* 0x0000f000ff077b82 */ /* 0x000e300000000800 */
[----:B------:R-:W1:Y:S08]  /*2770*/  LDC.64 R10, c[0x0][0x3b8] ;  /* 0x0000ee00ff0a7b82 */ /* 0x000e700000000a00 */
[----:B------:R-:W2:Y:S01]  /*2780*/  LDC R5, c[0x0][0x3b4] ;  /* 0x0000ed00ff057b82 */ /* 0x000ea20000000800 */
[----:B-----5:R-:W-:-:S04]  /*2790*/  UISETP.NE.U32.AND UP0, UPT, UR4, URZ, UPT ;  /* 0x000000ff0400728c */ /* 0x020fc8000bf05070 */
[----:B------:R-:W-:Y:S01]  /*27a0*/  UISETP.NE.AND.EX UP0, UPT, UR5, URZ, UPT, UP0 ;  /* 0x000000ff0500728c */ /* 0x000fe2000bf05300 */
[----:B0-----:R-:W-:Y:S02]  /*27b0*/  IMAD R20, R7, UR7, R20 ;  /* 0x0000000707147c24 */ /* 0x001fe4000f8e0214 */
[----:B-1----:R-:W-:Y:S02]  /*27c0*/  IMAD R4, R11, UR7, R0 ;  /* 0x000000070b047c24 */ /* 0x002fe4000f8e0200 */
[----:B--2---:R-:W-:-:S04]  /*27d0*/  IMAD R6, R20, R10, R5 ;  /* 0x0000000a14067224 */ /* 0x004fc800078e0205 */
[----:B---34-:R-:W-:Y:S05]  /*27e0*/  BRA.U UP0, `(.L_x_42) ;  /* 0x0000000d00c47547 */ /* 0x018fea000b800000 */
[----:B------:R-:W0:Y:S01]  /*27f0*/  LDC.64 R8, c[0x0][0x398] ;  /* 0x0000e600ff087b82 */ /* 0x000e220000000a00 */
[----:B------:R-:W-:-:S07]  /*2800*/  ISETP.GT.AND P0, PT, R5, RZ, PT ;  /* 0x000000ff0500720c */ /* 0x000fce0003f04270 */
[----:B------:R-:W1:Y:S06]  /*2810*/  LDC.64 R6, c[0x0][0x380] ;  /* 0x0000e000ff067b82 */ /* 0x000e6c0000000a00 */
[----:B------:R-:W-:Y:S05]  /*2820*/  @P0 BRA `(.L_x_43) ;  /* 0x0000000000340947 */ /* 0x000fea0003800000 */
.L_x_44:
[----:B------:R-:W-:-:S04]  /*2830*/  IMAD R11, R20, UR6, R21 ;  /* 0x00000006140b7c24 */ /* 0x000fc8000f8e0215 */
[----:B0-----:R-:W-:-:S06]  /*2840*/  IMAD.WIDE R10, R11, 0x2, R8 ;  /* 0x000000020b0a7825 */ /* 0x001fcc00078e0208 */
[----:B--2---:R-:W2:Y:S01]  /*2850*/  LDG.E.U16 R10, desc[UR8][R10.64] ;  /* 0x000000080a0a7981 */ /* 0x004ea2000c1e1500 */
[----:B------:R-:W-:Y:S01]  /*2860*/  IMAD R13, R4, UR6, R21 ;  /* 0x00000006040d7c24 */ /* 0x000fe2000f8e0215 */
[----:B------:R-:W-:-:S03]  /*2870*/  IADD3 R21, PT, PT, R21, UR10, RZ ;  /* 0x0000000a15157c10 */ /* 0x000fc6000fffe0ff */
[----:B-1----:R-:W-:Y:S01]  /*2880*/  IMAD.WIDE R12, R13, 0x2, R6 ;  /* 0x000000020d0c7825 */ /* 0x002fe200078e0206 */
[----:B------:R-:W-:-:S03]  /*2890*/  ISETP.GE.AND P0, PT, R21, UR6, PT ;  /* 0x0000000615007c0c */ /* 0x000fc6000bf06270 */
[----:B--2---:R-:W-:-:S05]  /*28a0*/  HADD2.F32 R3, -RZ, R10.H0_H0 ;  /* 0x2000000aff037230 */ /* 0x004fca0000004100 */
[----:B------:R-:W-:-:S05]  /*28b0*/  FFMA R3, R2, R3, RZ ;  /* 0x0000000302037223 */ /* 0x000fca00000000ff */
[----:B------:R-:W-:-:S05]  /*28c0*/  F2FP.F16.F32.PACK_AB R3, RZ, R3 ;  /* 0x00000003ff03723e */ /* 0x000fca00000000ff */
[----:B------:R2:W-:Y:S01]  /*28d0*/  STG.E.U16 desc[UR8][R12.64], R3 ;  /* 0x000000030c007986 */ /* 0x0005e2000c101508 */
[----:B------:R-:W-:Y:S05]  /*28e0*/  @!P0 BRA `(.L_x_44) ;  /* 0xfffffffc00d08947 */ /* 0x000fea000383ffff */
[----:B------:R-:W-:Y:S05]  /*28f0*/  EXIT ;  /* 0x000000000000794d */ /* 0x000fea0003800000 */
.L_x_43:
[C---:B-1----:R-:W-:Y:S02]  /*2900*/  LOP3.LUT R7, R5.reuse, 0x7, RZ, 0xc0, !PT ;  /* 0x0000000705077812 */ /* 0x042fe400078ec0ff */
[----:B------:R-:W-:Y:S02]  /*2910*/  LOP3.LUT R16, R5, 0xf, RZ, 0xc0, !PT ;  /* 0x0000000f05107812 */ /* 0x000fe400078ec0ff */
[----:B------:R-:W-:Y:S02]  /*2920*/  IADD3 R3, PT, PT, R7, -0x1, RZ ;  /* 0xffffffff07037810 */ /* 0x000fe40007ffe0ff */
[----:B------:R-:W-:Y:S02]  /*2930*/  IADD3 R0, PT, PT, R16, -0x1, RZ ;  /* 0xffffffff10007810 */ /* 0x000fe40007ffe0ff */
[----:B------:R-:W-:Y:S01]  /*2940*/  ISETP.GE.U32.AND P0, PT, R3, 0x3, PT ;  /* 0x000000030300780c */ /* 0x000fe20003f06070 */
[----:B------:R-:W-:Y:S01]  /*2950*/  IMAD R3, R10, UR6, RZ ;  /* 0x000000060a037c24 */ /* 0x000fe2000f8e02ff */
[----:B------:R-:W-:-:S02]  /*2960*/  LOP3.LUT R6, R5, 0x7ffffff0, RZ, 0xc0, !PT ;  /* 0x7ffffff005067812 */ /* 0x000fc400078ec0ff */
[----:B------:R-:W-:Y:S01]  /*2970*/  ISETP.GE.U32.AND P1, PT, R0, 0x7, PT ;  /* 0x000000070000780c */ /* 0x000fe20003f26070 */
[----:B------:R-:W-:Y:S01]  /*2980*/  IMAD R0, R20, R3, RZ ;  /* 0x0000000314007224 */ /* 0x000fe200078e02ff */
[----:B------:R-:W-:Y:S02]  /*2990*/  LOP3.LUT R5, R5, 0x3, RZ, 0xc0, !PT ;  /* 0x0000000305057812 */ /* 0x000fe400078ec0ff */
[----:B------:R-:W-:-:S09]  /*29a0*/  IADD3 R3, PT, PT, -R6, RZ, RZ ;  /* 0x000000ff06037210 */ /* 0x000fd20007ffe1ff */
.L_x_50:
[----:B-1----:R-:W1:Y:S01]  /*29b0*/  LDCU UR4, c[0x0][0x3b4] ;  /* 0x00007680ff0477ac */ /* 0x002e620008000800 */
[----:B------:R-:W-:Y:S01]  /*29c0*/  HFMA2 R15, -RZ, RZ, 0, 0 ;  /* 0x00000000ff0f7431 */ /* 0x000fe200000001ff */
[----:B------:R-:W-:Y:S01]  /*29d0*/  MOV R17, RZ ;  /* 0x000000ff00117202 */ /* 0x000fe20000000f00 */
[----:B-1----:R-:W-:-:S09]  /*29e0*/  UISETP.GE.U32.AND UP0, UPT, UR4, 0x10, UPT ;  /* 0x000000100400788c */ /* 0x002fd2000bf06070 */
[----:B------:R-:W-:Y:S05]  /*29f0*/  BRA.U !UP0, `(.L_x_45) ;  /* 0x0000000508547547 */ /* 0x000fea000b800000 */
[----:B------:R-:W1:Y:S01]  /*2a00*/  S2UR UR5, SR_CgaCtaId ;  /* 0x00000000000579c3 */ /* 0x000e620000008800 */
[----:B------:R-:W-:Y:S01]  /*2a10*/  UMOV UR4, 0x400 ;  /* 0x0000040000047882 */ /* 0x000fe20000000000 */
[----:B------:R-:W-:Y:S01]  /*2a20*/  IADD3 R22, PT, PT, R0, R21, RZ ;  /* 0x0000001500167210 */ /* 0x000fe20007ffe0ff */
[----:B------:R-:W-:Y:S01]  /*2a30*/  UIADD3 UR4, UPT, UPT, UR4, 0x500, URZ ;  /* 0x0000050004047890 */ /* 0x000fe2000fffe0ff */
[----:B------:R-:W-:Y:S02]  /*2a40*/  MOV R15, RZ ;  /* 0x000000ff000f7202 */ /* 0x000fe40000000f00 */
[----:B------:R-:W-:Y:S01]  /*2a50*/  MOV R17, R3 ;  /* 0x0000000300117202 */ /* 0x000fe20000000f00 */
[----:B-1----:R-:W-:-:S04]  /*2a60*/  ULEA UR4, UR5, UR4, 0x18 ;  /* 0x0000000405047291 */ /* 0x002fc8000f8ec0ff */
[----:B------:R-:W-:-:S06]  /*2a70*/  UIADD3 UR4, UPT, UPT, UR4, 0x20, URZ ;  /* 0x0000002004047890 */ /* 0x000fcc000fffe0ff */
[----:B------:R-:W-:-:S07]  /*2a80*/  MOV R18, UR4 ;  /* 0x0000000400127c02 */ /* 0x000fce0008000f00 */
.L_x_46:
[----:B------:R-:W1:Y:S01]  /*2a90*/  LDC.64 R24, c[0x0][0x3a8] ;  /* 0x0000ea00ff187b82 */ /* 0x000e620000000a00 */
[----:B0-----:R-:W0:Y:S07]  /*2aa0*/  LDS.128 R8, [R18+-0x20] ;  /* 0xffffe00012087984 */ /* 0x001e2e0000000c00 */
[----:B------:R-:W2:Y:S01]  /*2ab0*/  LDC R19, c[0x0][0x3c4] ;  /* 0x0000f100ff137b82 */ /* 0x000ea20000000800 */
[----:B-1----:R-:W-:-:S05]  /*2ac0*/  IMAD.WIDE R24, R22, 0x2, R24 ;  /* 0x0000000216187825 */ /* 0x002fca00078e0218 */
[----:B------:R-:W3:Y:S01]  /*2ad0*/  LDG.E.U16 R14, desc[UR8][R24.64] ;  /* 0x00000008180e7981 */ /* 0x000ee2000c1e1500 */
[----:B--2---:R-:W-:-:S05]  /*2ae0*/  IMAD.WIDE R26, R19, 0x2, R24 ;  /* 0x00000002131a7825 */ /* 0x004fca00078e0218 */
[----:B------:R1:W2:Y:S02]  /*2af0*/  LDG.E.U16 R23, desc[UR8][R26.64] ;  /* 0x000000081a177981 */ /* 0x0002a4000c1e1500 */
[----:B-1----:R-:W-:-:S05]  /*2b00*/  IMAD.WIDE R26, R19, 0x2, R26 ;  /* 0x00000002131a7825 */ /* 0x002fca00078e021a */
[----:B------:R-:W4:Y:S01]  /*2b10*/  LDG.E.U16 R12, desc[UR8][R26.64] ;  /* 0x000000081a0c7981 */ /* 0x000f22000c1e1500 */
[----:B------:R-:W-:-:S05]  /*2b20*/  IMAD.WIDE R24, R19, 0x2, R26 ;  /* 0x0000000213187825 */ /* 0x000fca00078e021a */
[----:B------:R-:W5:Y:S01]  /*2b30*/  LDG.E.U16 R13, desc[UR8][R24.64] ;  /* 0x00000008180d7981 */ /* 0x000f62000c1e1500 */
[----:B------:R-:W-:-:S05]  /*2b40*/  IMAD.WIDE R28, R19, 0x2, R24 ;  /* 0x00000002131c7825 */ /* 0x000fca00078e0218 */
[----:B------:R1:W5:Y:S02]  /*2b50*/  LDG.E.U16 R25, desc[UR8][R28.64] ;  /* 0x000000081c197981 */ /* 0x000364000c1e1500 */
[----:B-1----:R-:W-:-:S05]  /*2b60*/  IMAD.WIDE R28, R19, 0x2, R28 ;  /* 0x00000002131c7825 */ /* 0x002fca00078e021c */
[----:B------:R1:W5:Y:S01]  /*2b70*/  LDG.E.U16 R26, desc[UR8][R28.64] ;  /* 0x000000081c1a7981 */ /* 0x000362000c1e1500 */
[----:B---3--:R-:W-:-:S05]  /*2b80*/  HADD2.F32 R14, -RZ, R14.H0_H0 ;  /* 0x2000000eff0e7230 */ /* 0x008fca0000004100 */
[----:B0-----:R-:W-:Y:S01]  /*2b90*/  FFMA R8, R14, R8, R15 ;  /* 0x000000080e087223 */ /* 0x001fe2000000000f */
[----:B------:R-:W-:-:S05]  /*2ba0*/  IMAD.WIDE R14, R19, 0x2, R28 ;  /* 0x00000002130e7825 */ /* 0x000fca00078e021c */
[----:B------:R0:W3:Y:S01]  /*2bb0*/  LDG.E.U16 R27, desc[UR8][R14.64] ;  /* 0x000000080e1b7981 */ /* 0x0000e2000c1e1500 */
[----:B--2---:R-:W-:Y:S02]  /*2bc0*/  HADD2.F32 R23, -RZ, R23.H0_H0 ;  /* 0x20000017ff177230 */ /* 0x004fe40000004100 */
[----:B-1----:R-:W-:-:S04]  /*2bd0*/  IMAD.WIDE R28, R19, 0x2, R14 ;  /* 0x00000002131c7825 */ /* 0x002fc800078e020e */
[----:B0-----:R-:W-:Y:S01]  /*2be0*/  FFMA R15, R9, R23, R8 ;  /* 0x00000017090f7223 */ /* 0x001fe20000000008 */
[----:B------:R-:W-:Y:S01]  /*2bf0*/  IMAD.WIDE R8, R19, 0x2, R28 ;  /* 0x0000000213087825 */ /* 0x000fe200078e021c */
[----:B------:R0:W2:Y:S04]  /*2c00*/  LDG.E.U16 R23, desc[UR8][R28.64] ;  /* 0x000000081c177981 */ /* 0x0000a8000c1e1500 */
[----:B------:R1:W2:Y:S01]  /*2c10*/  LDG.E.U16 R24, desc[UR8][R8.64] ;  /* 0x0000000808187981 */ /* 0x0002a2000c1e1500 */
[----:B----4-:R-:W-:Y:S02]  /*2c20*/  HADD2.F32 R12, -RZ, R12.H0_H0 ;  /* 0x2000000cff0c7230 */ /* 0x010fe40000004100 */
[----:B-----5:R-:W-:-:S03]  /*2c30*/  HADD2.F32 R13, -RZ, R13.H0_H0 ;  /* 0x2000000dff0d7230 */ /* 0x020fc60000004100 */
[----:B------:R-:W-:-:S04]  /*2c40*/  FFMA R10, R10, R12, R15 ;  /* 0x0000000c0a0a7223 */ /* 0x000fc8000000000f */
[----:B------:R-:W-:Y:S02]  /*2c50*/  FFMA R11, R11, R13, R10 ;  /* 0x0000000d0b0b7223 */ /* 0x000fe4000000000a */
[----:B------:R-:W4:Y:S01]  /*2c60*/  LDS.128 R12, [R18+-0x10] ;  /* 0xfffff000120c7984 */ /* 0x000f220000000c00 */
[----:B------:R-:W-:Y:S02]  /*2c70*/  HADD2.F32 R10, -RZ, R25.H0_H0 ;  /* 0x20000019ff0a7230 */ /* 0x000fe40000004100 */
[----:B0-----:R-:W-:-:S04]  /*2c80*/  IMAD.WIDE R28, R19, 0x2, R8 ;  /* 0x00000002131c7825 */ /* 0x001fc800078e0208 */
[----:B------:R-:W-:Y:S02]  /*2c90*/  HADD2.F32 R26, -RZ, R26.H0_H0 ;  /* 0x2000001aff1a7230 */ /* 0x000fe40000004100 */
[----:B----4-:R-:W-:Y:S02]  /*2ca0*/  FFMA R10, R10, R12, R11 ;  /* 0x0000000c0a0a7223 */ /* 0x010fe4000000000b */
[----:B------:R0:W4:Y:S02]  /*2cb0*/  LDG.E.U16 R12, desc[UR8][R28.64] ;  /* 0x000000081c0c7981 */ /* 0x000124000c1e1500 */
[----:B------:R-:W-:Y:S02]  /*2cc0*/  FFMA R13, R13, R26, R10 ;  /* 0x0000001a0d0d7223 */ /* 0x000fe4000000000a */
[----:B-1----:R-:W1:Y:S01]  /*2cd0*/  LDS.128 R8, [R18] ;  /* 0x0000000012087984 */ /* 0x002e620000000c00 */
[----:B---3--:R-:W-:-:S05]  /*2ce0*/  HADD2.F32 R27, -RZ, R27.H0_H0 ;  /* 0x2000001bff1b7230 */ /* 0x008fca0000004100 */
[----:B------:R-:W-:Y:S01]  /*2cf0*/  FFMA R14, R14, R27, R13 ;  /* 0x0000001b0e0e7223 */ /* 0x000fe2000000000d */
[----:B------:R-:W-:-:S05]  /*2d00*/  IMAD.WIDE R26, R19, 0x2, R28 ;  /* 0x00000002131a7825 */ /* 0x000fca00078e021c */
[----:B------:R3:W5:Y:S01]  /*2d10*/  LDG.E.U16 R13, desc[UR8][R26.64] ;  /* 0x000000081a0d7981 */ /* 0x000762000c1e1500 */
[----:B--2---:R-:W-:Y:S02]  /*2d20*/  HADD2.F32 R23, -RZ, R23.H0_H0 ;  /* 0x20000017ff177230 */ /* 0x004fe40000004100 */
[----:B0-----:R-:W-:-:S04]  /*2d30*/  IMAD.WIDE R28, R19, 0x2, R26 ;  /* 0x00000002131c7825 */ /* 0x001fc800078e021a */
[----:B------:R-:W-:Y:S01]  /*2d40*/  FFMA R15, R15, R23, R14 ;  /* 0x000000170f0f7223 */ /* 0x000fe2000000000e */
[----:B------:R-:W-:Y:S02]  /*2d50*/  HADD2.F32 R14, -RZ, R24.H0_H0 ;  /* 0x20000018ff0e7230 */ /* 0x000fe40000004100 */
[----:B------:R-:W-:-:S04]  /*2d60*/  IMAD.WIDE R24, R19, 0x2, R28 ;  /* 0x0000000213187825 */ /* 0x000fc800078e021c */
[----:B-1----:R-:W-:Y:S02]  /*2d70*/  FFMA R14, R14, R8, R15 ;  /* 0x000000080e0e7223 */ /* 0x002fe4000000000f */
[----:B------:R0:W2:Y:S01]  /*2d80*/  LDG.E.U16 R8, desc[UR8][R28.64] ;  /* 0x000000081c087981 */ /* 0x0000a2000c1e1500 */
[----:B---3--:R-:W-:-:S03]  /*2d90*/  IMAD.WIDE R26, R19, 0x2, R24 ;  /* 0x00000002131a7825 */ /* 0x008fc600078e0218 */
[----:B------:R1:W3:Y:S01]  /*2da0*/  LDG.E.U16 R23, desc[UR8][R24.64] ;  /* 0x0000000818177981 */ /* 0x0002e2000c1e1500 */
[----:B0-----:R-:W-:-:S03]  /*2db0*/  IMAD.WIDE R28, R19, 0x2, R26 ;  /* 0x00000002131c7825 */ /* 0x001fc600078e021a */
[----:B------:R-:W3:Y:S01]  /*2dc0*/  LDG.E.U16 R26, desc[UR8][R26.64] ;  /* 0x000000081a1a7981 */ /* 0x000ee2000c1e1500 */
[----:B-1----:R-:W-:-:S03]  /*2dd0*/  IMAD.WIDE R24, R19, 0x2, R28 ;  /* 0x0000000213187825 */ /* 0x002fc600078e021c */
[----:B------:R-:W3:Y:S04]  /*2de0*/  LDG.E.U16 R27, desc[UR8][R28.64] ;  /* 0x000000081c1b7981 */ /* 0x000ee8000c1e1500 */
[----:B------:R-:W3:Y:S01]  /*2df0*/  LDG.E.U16 R24, desc[UR8][R24.64] ;  /* 0x0000000818187981 */ /* 0x000ee2000c1e1500 */
[----:B----4-:R-:W-:-:S05]  /*2e00*/  HADD2.F32 R12, -RZ, R12.H0_H0 ;  /* 0x2000000cff0c7230 */ /* 0x010fca0000004100 */
[----:B------:R-:W-:Y:S01]  /*2e10*/  FFMA R9, R9, R12, R14 ;  /* 0x0000000c09097223 */ /* 0x000fe2000000000e */
[----:B------:R-:W-:-:S04]  /*2e20*/  IADD3 R17, PT, PT, R17, 0x10, RZ ;  /* 0x0000001011117810 */ /* 0x000fc80007ffe0ff */
[----:B------:R-:W-:Y:S02]  /*2e30*/  ISETP.NE.AND P2, PT, R17, RZ, PT ;  /* 0x000000ff1100720c */ /* 0x000fe40003f45270 */
[----:B------:R-:W-:Y:S01]  /*2e40*/  LEA R22, R19, R22, 0x4 ;  /* 0x0000001613167211 */ /* 0x000fe200078e20ff */
[----:B-----5:R-:W-:-:S05]  /*2e50*/  HADD2.F32 R13, -RZ, R13.H0_H0 ;  /* 0x2000000dff0d7230 */ /* 0x020fca0000004100 */
[----:B------:R-:W-:Y:S02]  /*2e60*/  FFMA R10, R10, R13, R9 ;  /* 0x0000000d0a0a7223 */ /* 0x000fe40000000009 */
[----:B------:R0:W1:Y:S01]  /*2e70*/  LDS.128 R12, [R18+0x10] ;  /* 0x00001000120c7984 */ /* 0x0000620000000c00 */
[----:B--2---:R-:W-:-:S05]  /*2e80*/  HADD2.F32 R8, -RZ, R8.H0_H0 ;  /* 0x20000008ff087230 */ /* 0x004fca0000004100 */
[----:B------:R-:W-:Y:S01]  /*2e90*/  FFMA R11, R11, R8, R10 ;  /* 0x000000080b0b7223 */ /* 0x000fe2000000000a */
[----:B---3--:R-:W-:Y:S02]  /*2ea0*/  HADD2.F32 R8, -RZ, R23.H0_H0 ;  /* 0x20000017ff087230 */ /* 0x008fe40000004100 */
[----:B------:R-:W-:Y:S01]  /*2eb0*/  HADD2.F32 R26, -RZ, R26.H0_H0 ;  /* 0x2000001aff1a7230 */ /* 0x000fe20000004100 */
[----:B0-----:R-:W-:Y:S01]  /*2ec0*/  IADD3 R18, PT, PT, R18, 0x40, RZ ;  /* 0x0000004012127810 */ /* 0x001fe20007ffe0ff */
[----:B------:R-:W-:Y:S02]  /*2ed0*/  HADD2.F32 R27, -RZ, R27.H0_H0 ;  /* 0x2000001bff1b7230 */ /* 0x000fe40000004100 */
[----:B------:R-:W-:Y:S02]  /*2ee0*/  HADD2.F32 R24, -RZ, R24.H0_H0 ;  /* 0x20000018ff187230 */ /* 0x000fe40000004100 */
[----:B-1----:R-:W-:-:S04]  /*2ef0*/  FFMA R8, R8, R12, R11 ;  /* 0x0000000c08087223 */ /* 0x002fc8000000000b */
[----:B------:R-:W-:-:S04]  /*2f00*/  FFMA R13, R13, R26, R8 ;  /* 0x0000001a0d0d7223 */ /* 0x000fc80000000008 */
[----:B------:R-:W-:-:S04]  /*2f10*/  FFMA R14, R14, R27, R13 ;  /* 0x0000001b0e0e7223 */ /* 0x000fc8000000000d */
[----:B------:R-:W-:Y:S01]  /*2f20*/  FFMA R15, R15, R24, R14 ;  /* 0x000000180f0f7223 */ /* 0x000fe2000000000e */
[----:B------:R-:W-:Y:S06]  /*2f30*/  @P2 BRA `(.L_x_46) ;  /* 0xfffffff800d42947 */ /* 0x000fec000383ffff */
[----:B------:R-:W-:-:S07]  /*2f40*/  MOV R17, R6 ;  /* 0x0000000600117202 */ /* 0x000fce0000000f00 */
.L_x_45:
[----:B------:R-:W-:-:S13]  /*2f50*/  ISETP.NE.AND P2, PT, R16, RZ, PT ;  /* 0x000000ff1000720c */ /* 0x000fda0003f45270 */
[----:B------:R-:W-:Y:S05]  /*2f60*/  @!P2 BRA `(.L_x_47) ;  /* 0x0000000400a4a947 */ /* 0x000fea0003800000 */
[----:B------:R-:W-:Y:S01]  /*2f70*/  ISETP.NE.AND P2, PT, R7, RZ, PT ;  /* 0x000000ff0700720c */ /* 0x000fe20003f45270 */
[----:B------:R-:W-:-:S12]  /*2f80*/  @!P1 BRA `(.L_x_48) ;  /* 0x0000000000b49947 */ /* 0x000fd80003800000 */
[----:B------:R-:W1:Y:S01]  /*2f90*/  LDC R23, c[0x0][0x3c4] ;  /* 0x0000f100ff177b82 */ /* 0x000e620000000800 */
[----:B------:R-:W0:Y:S07]  /*2fa0*/  LDCU UR4, c[0x0][0x3b8] ;  /* 0x00007700ff0477ac */ /* 0x000e2e0008000800 */
[----:B------:R-:W2:Y:S01]  /*2fb0*/  LDC.64 R26, c[0x0][0x3a8] ;  /* 0x0000ea00ff1a7b82 */ /* 0x000ea20000000a00 */
[----:B0-----:R-:W-:-:S04]  /*2fc0*/  IMAD R8, R20, UR4, R17 ;  /* 0x0000000414087c24 */ /* 0x001fc8000f8e0211 */
[----:B-1----:R-:W-:-:S04]  /*2fd0*/  IMAD R9, R8, R23, R21 ;  /* 0x0000001708097224 */ /* 0x002fc800078e0215 */
[----:B--2---:R-:W-:-:S05]  /*2fe0*/  IMAD.WIDE R26, R9, 0x2, R26 ;  /* 0x00000002091a7825 */ /* 0x004fca00078e021a */
[----:B------:R-:W2:Y:S01]  /*2ff0*/  LDG.E.U16 R14, desc[UR8][R26.64] ;  /* 0x000000081a0e7981 */ /* 0x000ea2000c1e1500 */
[----:B------:R-:W0:Y:S01]  /*3000*/  S2UR UR5, SR_CgaCtaId ;  /* 0x00000000000579c3 */ /* 0x000e220000008800 */
[----:B------:R-:W-:Y:S01]  /*3010*/  UMOV UR4, 0x400 ;  /* 0x0000040000047882 */ /* 0x000fe20000000000 */
[----:B------:R-:W-:Y:S01]  /*3020*/  IMAD.WIDE R18, R23, 0x2, R26 ;  /* 0x0000000217127825 */ /* 0x000fe200078e021a */
[----:B------:R-:W-:-:S04]  /*3030*/  UIADD3 UR4, UPT, UPT, UR4, 0x500, URZ ;  /* 0x0000050004047890 */ /* 0x000fc8000fffe0ff */
[----:B------:R1:W3:Y:S01]  /*3040*/  LDG.E.U16 R12, desc[UR8][R18.64] ;  /* 0x00000008120c7981 */ /* 0x0002e2000c1e1500 */
[----:B0-----:R-:W-:-:S06]  /*3050*/  ULEA UR4, UR5, UR4, 0x18 ;  /* 0x0000000405047291 */ /* 0x001fcc000f8ec0ff */
[----:B------:R-:W-:-:S05]  /*3060*/  LEA R13, R17, UR4, 0x2 ;  /* 0x00000004110d7c11 */ /* 0x000fca000f8e10ff */
[----:B------:R-:W0:Y:S01]  /*3070*/  LDS.128 R8, [R13] ;  /* 0x000000000d087984 */ /* 0x000e220000000c00 */
[----:B------:R-:W-:-:S04]  /*3080*/  IMAD.WIDE R24, R23, 0x2, R18 ;  /* 0x0000000217187825 */ /* 0x000fc800078e0212 */
[C---:B-1----:R-:W-:Y:S02]  /*3090*/  IMAD.WIDE R18, R23.reuse, 0x2, R24 ;  /* 0x0000000217127825 */ /* 0x042fe400078e0218 */
[----:B------:R-:W4:Y:S02]  /*30a0*/  LDG.E.U16 R25, desc[UR8][R24.64] ;  /* 0x0000000818197981 */ /* 0x000f24000c1e1500 */
[----:B------:R-:W-:-:S04]  /*30b0*/  IMAD.WIDE R26, R23, 0x2, R18 ;  /* 0x00000002171a7825 */ /* 0x000fc800078e0212 */
[C---:B------:R-:W-:Y:S01]  /*30c0*/  IMAD.WIDE R28, R23.reuse, 0x2, R26 ;  /* 0x00000002171c7825 */ /* 0x040fe200078e021a */
[----:B------:R1:W5:Y:S04]  /*30d0*/  LDG.E.U16 R24, desc[UR8][R18.64] ;  /* 0x0000000812187981 */ /* 0x000368000c1e1500 */
[----:B------:R-:W5:Y:S01]  /*30e0*/  LDG.E.U16 R26, desc[UR8][R26.64] ;  /* 0x000000081a1a7981 */ /* 0x000f62000c1e1500 */
[----:B-1----:R-:W-:-:S03]  /*30f0*/  IMAD.WIDE R18, R23, 0x2, R28 ;  /* 0x0000000217127825 */ /* 0x002fc600078e021c */
[----:B------:R-:W5:Y:S01]  /*3100*/  LDG.E.U16 R27, desc[UR8][R28.64] ;  /* 0x000000081c1b7981 */ /* 0x000f62000c1e1500 */
[----:B------:R-:W-:-:S06]  /*3110*/  IMAD.WIDE R22, R23, 0x2, R18 ;  /* 0x0000000217167825 */ /* 0x000fcc00078e0212 */
[----:B------:R-:W5:Y:S01]  /*3120*/  LDG.E.U16 R22, desc[UR8][R22.64] ;  /* 0x0000000816167981 */ /* 0x000f62000c1e1500 */
[----:B--2---:R-:W-:-:S05]  /*3130*/  HADD2.F32 R14, -RZ, R14.H0_H0 ;  /* 0x2000000eff0e7230 */ /* 0x004fca0000004100 */
[----:B0-----:R-:W-:Y:S02]  /*3140*/  FFMA R14, R14, R8, R15 ;  /* 0x000000080e0e7223 */ /* 0x001fe4000000000f */
[----:B------:R-:W2:Y:S01]  /*3150*/  LDG.E.U16 R8, desc[UR8][R18.64] ;  /* 0x0000000812087981 */ /* 0x000ea2000c1e1500 */
[----:B---3--:R-:W-:-:S05]  /*3160*/  HADD2.F32 R15, -RZ, R12.H0_H0 ;  /* 0x2000000cff0f7230 */ /* 0x008fca0000004100 */
[----:B------:R-:W-:Y:S02]  /*3170*/  FFMA R9, R15, R9, R14 ;  /* 0x000000090f097223 */ /* 0x000fe4000000000e */
[----:B------:R-:W0:Y:S01]  /*3180*/  LDS.128 R12, [R13+0x10] ;  /* 0x000010000d0c7984 */ /* 0x000e220000000c00 */
[----:B------:R-:W-:Y:S01]  /*3190*/  IADD3 R17, PT, PT, R17, 0x8, RZ ;  /* 0x0000000811117810 */ /* 0x000fe20007ffe0ff */
[----:B----4-:R-:W-:-:S05]  /*31a0*/  HADD2.F32 R25, -RZ, R25.H0_H0 ;  /* 0x20000019ff197230 */ /* 0x010fca0000004100 */
[----:B------:R-:W-:Y:S01]  /*31b0*/  FFMA R10, R25, R10, R9 ;  /* 0x0000000a190a7223 */ /* 0x000fe20000000009 */
[----:B-----5:R-:W-:Y:S02]  /*31c0*/  HADD2.F32 R24, -RZ, R24.H0_H0 ;  /* 0x20000018ff187230 */ /* 0x020fe40000004100 */
[----:B------:R-:W-:-:S03]  /*31d0*/  HADD2.F32 R26, -RZ, R26.H0_H0 ;  /* 0x2000001aff1a7230 */ /* 0x000fc60000004100 */
[----:B------:R-:W-:-:S04]  /*31e0*/  FFMA R11, R24, R11, R10 ;  /* 0x0000000b180b7223 */ /* 0x000fc8000000000a */
[----:B0-----:R-:W-:Y:S01]  /*31f0*/  FFMA R12, R26, R12, R11 ;  /* 0x0000000c1a0c7223 */ /* 0x001fe2000000000b */
[----:B------:R-:W-:-:S05]  /*3200*/  HADD2.F32 R27, -RZ, R27.H0_H0 ;  /* 0x2000001bff1b7230 */ /* 0x000fca0000004100 */
[----:B------:R-:W-:Y:S01]  /*3210*/  FFMA R27, R27, R13, R12 ;  /* 0x0000000d1b1b7223 */ /* 0x000fe2000000000c */
[----:B------:R-:W-:Y:S02]  /*3220*/  HADD2.F32 R9, -RZ, R22.H0_H0 ;  /* 0x20000016ff097230 */ /* 0x000fe40000004100 */
[----:B--2---:R-:W-:-:S05]  /*3230*/  HADD2.F32 R8, -RZ, R8.H0_H0 ;  /* 0x20000008ff087230 */ /* 0x004fca0000004100 */
[----:B------:R-:W-:-:S04]  /*3240*/  FFMA R8, R8, R14, R27 ;  /* 0x0000000e08087223 */ /* 0x000fc8000000001b */
[----:B------:R-:W-:-:S07]  /*3250*/  FFMA R15, R9, R15, R8 ;  /* 0x0000000f090f7223 */ /* 0x000fce0000000008 */
.L_x_48:
[----:B------:R-:W-:Y:S05]  /*3260*/  @!P2 BRA `(.L_x_47) ;  /* 0x0000000000e4a947 */ /* 0x000fea0003800000 */
[----:B------:R-:W-:Y:S01]  /*3270*/  ISETP.NE.AND P2, PT, R5, RZ, PT ;  /* 0x000000ff0500720c */ /* 0x000fe20003f45270 */
[----:B------:R-:W-:-:S12]  /*3280*/  @!P0 BRA `(.L_x_49) ;  /* 0x0000000000708947 */ /* 0x000fd80003800000 */
[----:B------:R-:W1:Y:S01]  /*3290*/  LDC R23, c[0x0][0x3c4] ;  /* 0x0000f100ff177b82 */ /* 0x000e620000000800 */
[----:B------:R-:W2:Y:S07]  /*32a0*/  LDCU UR4, c[0x0][0x3b8] ;  /* 0x00007700ff0477ac */ /* 0x000eae0008000800 */
[----:B0-----:R-:W0:Y:S01]  /*32b0*/  LDC.64 R8, c[0x0][0x3a8] ;  /* 0x0000ea00ff087b82 */ /* 0x001e220000000a00 */
[----:B--2---:R-:W-:-:S04]  /*32c0*/  IMAD R10, R20, UR4, R17 ;  /* 0x00000004140a7c24 */ /* 0x004fc8000f8e0211 */
[----:B-1----:R-:W-:-:S04]  /*32d0*/  IMAD R11, R10, R23, R21 ;  /* 0x000000170a0b7224 */ /* 0x002fc800078e0215 */
[----:B0-----:R-:W-:-:S05]  /*32e0*/  IMAD.WIDE R8, R11, 0x2, R8 ;  /* 0x000000020b087825 */ /* 0x001fca00078e0208 */
[----:B------:R0:W2:Y:S01]  /*32f0*/  LDG.E.U16 R14, desc[UR8][R8.64] ;  /* 0x00000008080e7981 */ /* 0x0000a2000c1e1500 */
[----:B------:R-:W-:-:S04]  /*3300*/  IMAD.WIDE R12, R23, 0x2, R8 ;  /* 0x00000002170c7825 */ /* 0x000fc800078e0208 */
[C---:B------:R-:W-:Y:S02]  /*3310*/  IMAD.WIDE R18, R23.reuse, 0x2, R12 ;  /* 0x0000000217127825 */ /* 0x040fe400078e020c */
[----:B------:R-:W3:Y:S02]  /*3320*/  LDG.E.U16 R12, desc[UR8][R12.64] ;  /* 0x000000080c0c7981 */ /* 0x000ee4000c1e1500 */
[----:B------:R-:W-:Y:S02]  /*3330*/  IMAD.WIDE R22, R23, 0x2, R18 ;  /* 0x0000000217167825 */ /* 0x000fe400078e0212 */
[----:B------:R-:W4:Y:S04]  /*3340*/  LDG.E.U16 R18, desc[UR8][R18.64] ;  /* 0x0000000812127981 */ /* 0x000f28000c1e1500 */
[----:B------:R-:W5:Y:S01]  /*3350*/  LDG.E.U16 R22, desc[UR8][R22.64] ;  /* 0x0000000816167981 */ /* 0x000f62000c1e1500 */
[----:B------:R-:W1:Y:S01]  /*3360*/  S2UR UR5, SR_CgaCtaId ;  /* 0x00000000000579c3 */ /* 0x000e620000008800 */
[----:B------:R-:W-:-:S02]  /*3370*/  UMOV UR4, 0x400 ;  /* 0x0000040000047882 */ /* 0x000fc40000000000 */
[----:B------:R-:W-:-:S04]  /*3380*/  UIADD3 UR4, UPT, UPT, UR4, 0x500, URZ ;  /* 0x0000050004047890 */ /* 0x000fc8000fffe0ff */
[----:B-1----:R-:W-:-:S06]  /*3390*/  ULEA UR4, UR5, UR4, 0x18 ;  /* 0x0000000405047291 */ /* 0x002fcc000f8ec0ff */
[----:B------:R-:W-:-:S06]  /*33a0*/  LEA R10, R17, UR4, 0x2 ;  /* 0x00000004110a7c11 */ /* 0x000fcc000f8e10ff */
[----:B0-----:R-:W0:Y:S01]  /*33b0*/  LDS.128 R8, [R10] ;  /* 0x000000000a087984 */ /* 0x001e220000000c00 */
[----:B------:R-:W-:Y:S01]  /*33c0*/  IADD3 R17, PT, PT, R17, 0x4, RZ ;  /* 0x0000000411117810 */ /* 0x000fe20007ffe0ff */
[----:B--2---:R-:W-:-:S05]  /*33d0*/  HADD2.F32 R14, -RZ, R14.H0_H0 ;  /* 0x2000000eff0e7230 */ /* 0x004fca0000004100 */
[----:B0-----:R-:W-:Y:S01]  /*33e0*/  FFMA R8, R14, R8, R15 ;  /* 0x000000080e087223 */ /* 0x001fe2000000000f */
[----:B---3--:R-:W-:-:S05]  /*33f0*/  HADD2.F32 R13, -RZ, R12.H0_H0 ;  /* 0x2000000cff0d7230 */ /* 0x008fca0000004100 */
[----:B------:R-:W-:Y:S01]  /*3400*/  FFMA R9, R13, R9, R8 ;  /* 0x000000090d097223 */ /* 0x000fe20000000008 */
[----:B----4-:R-:W-:Y:S02]  /*3410*/  HADD2.F32 R18, -RZ, R18.H0_H0 ;  /* 0x20000012ff127230 */ /* 0x010fe40000004100 */
[----:B-----5:R-:W-:-:S03]  /*3420*/  HADD2.F32 R15, -RZ, R22.H0_H0 ;  /* 0x20000016ff0f7230 */ /* 0x020fc60000004100 */
[----:B------:R-:W-:-:S04]  /*3430*/  FFMA R18, R18, R10, R9 ;  /* 0x0000000a12127223 */ /* 0x000fc80000000009 */
[----:B------:R-:W-:-:S07]  /*3440*/  FFMA R15, R15, R11, R18 ;  /* 0x0000000b0f0f7223 */ /* 0x000fce0000000012 */
.L_x_49:
[----:B------:R-:W-:Y:S05]  /*3450*/  @!P2 BRA `(.L_x_47) ;  /* 0x000000000068a947 */ /* 0x000fea0003800000 */
        /* <DEDUP_REMOVED lines=9> */
[----:B------:R-:W-:Y:S01]  /*34f0*/  ISETP.NE.AND P2, PT, R5, 0x1, PT ;  /* 0x000000010500780c */ /* 0x000fe20003f45270 */
[----:B------:R-:W-:-:S04]  /*3500*/  UIADD3 UR4, UPT, UPT, UR4, 0x500, URZ ;  /* 0x0000050004047890 */ /* 0x000fc8000fffe0ff */
[----:B0-----:R-:W-:-:S06]  /*3510*/  ULEA UR4, UR5, UR4, 0x18 ;  /* 0x0000000405047291 */ /* 0x001fcc000f8ec0ff */
[----:B------:R-:W-:-:S06]  /*3520*/  LEA R8, R17, UR4, 0x2 ;  /* 0x0000000411087c11 */ /* 0x000fcc000f8e10ff */
[----:B------:R-:W0:Y:S01]  /*3530*/  LDS.128 R8, [R8] ;  /* 0x0000000008087984 */ /* 0x000e220000000c00 */
[----:B--2---:R-:W-:-:S05]  /*3540*/  HADD2.F32 R14, -RZ, R14.H0_H0 ;  /* 0x2000000eff0e7230 */ /* 0x004fca0000004100 */
[----:B0-----:R-:W-:Y:S01]  /*3550*/  FFMA R15, R14, R8, R15 ;  /* 0x000000080e0f7223 */ /* 0x001fe2000000000f */
[----:B------:R-:W-:Y:S06]  /*3560*/  @!P2 BRA `(.L_x_47) ;  /* 0x000000000024a947 */ /* 0x000fec0003800000 */
[----:B------:R-:W-:Y:S01]  /*3570*/  ISETP.NE.AND P2, PT, R5, 0x2, PT ;  /* 0x000000020500780c */ /* 0x000fe20003f45270 */
[----:B------:R-:W-:-:S12]  /*3580*/  IMAD.WIDE R12, R19, 0x2, R12 ;  /* 0x00000002130c7825 */ /* 0x000fd800078e020c */
[----:B------:R-:W-:Y:S02]  /*3590*/  @P2 IMAD.WIDE R18, R19, 0x2, R12 ;  /* 0x0000000213122825 */ /* 0x000fe400078e020c */
[----:B------:R-:W2:Y:S04]  /*35a0*/  LDG.E.U16 R12, desc[UR8][R12.64] ;  /* 0x000000080c0c7981 */ /* 0x000ea8000c1e1500 */
[----:B------:R-:W3:Y:S01]  /*35b0*/  @P2 LDG.E.U16 R18, desc[UR8][R18.64] ;  /* 0x0000000812122981 */ /* 0x000ee2000c1e1500 */
[----:B--2---:R-:W-:Y:S02]  /*35c0*/  HADD2.F32 R8, -RZ, R12.H0_H0 ;  /* 0x2000000cff087230 */ /* 0x004fe40000004100 */
[----:B---3--:R-:W-:-:S03]  /*35d0*/  @P2 HADD2.F32 R14, -RZ, R18.H0_H0 ;  /* 0x20000012ff0e2230 */ /* 0x008fc60000004100 */
[----:B------:R-:W-:-:S04]  /*35e0*/  FFMA R15, R8, R9, R15 ;  /* 0x00000009080f7223 */ /* 0x000fc8000000000f */
[----:B------:R-:W-:-:S07]  /*35f0*/  @P2 FFMA R15, R14, R10, R15 ;  /* 0x0000000a0e0f2223 */ /* 0x000fce000000000f */
.L_x_47:
[----:B------:R-:W1:Y:S01]  /*3600*/  LDC.64 R10, c[0x0][0x398] ;  /* 0x0000e600ff0a7b82 */ /* 0x000e620000000a00 */
[----:B------:R-:W0:Y:S02]  /*3610*/  LDCU UR4, c[0x0][0x3c4] ;  /* 0x00007880ff0477ac */ /* 0x000e240008000800 */
[----:B0-----:R-:W-:-:S04]  /*3620*/  IMAD R9, R20, UR4, R21 ;  /* 0x0000000414097c24 */ /* 0x001fc8000f8e0215 */
[----:B-1----:R-:W-:Y:S02]  /*3630*/  IMAD.WIDE R10, R9, 0x2, R10 ;  /* 0x00000002090a7825 */ /* 0x002fe400078e020a */
[----:B------:R-:W0:Y:S04]  /*3640*/  LDC.64 R8, c[0x0][0x380] ;  /* 0x0000e000ff087b82 */ /* 0x000e280000000a00 */
[----:B------:R-:W2:Y:S01]  /*3650*/  LDG.E.U16 R10, desc[UR8][R10.64] ;  /* 0x000000080a0a7981 */ /* 0x000ea2000c1e1500 */
[----:B------:R-:W-:Y:S01]  /*3660*/  IMAD R13, R4, UR4, R21 ;  /* 0x00000004040d7c24 */ /* 0x000fe2000f8e0215 */
[----:B------:R-:W-:-:S04]  /*3670*/  IADD3 R21, PT, PT, R21, UR10, RZ ;  /* 0x0000000a15157c10 */ /* 0x000fc8000fffe0ff */
[----:B------:R-:W-:Y:S01]  /*3680*/  ISETP.GE.AND P2, PT, R21, UR4, PT ;  /* 0x0000000415007c0c */ /* 0x000fe2000bf46270 */
[----:B0-----:R-:W-:-:S04]  /*3690*/  IMAD.WIDE R8, R13, 0x2, R8 ;  /* 0x000000020d087825 */ /* 0x001fc800078e0208 */
[----:B--2---:R-:W-:-:S05]  /*36a0*/  HADD2.F32 R12, -RZ, R10.H0_H0 ;  /* 0x2000000aff0c7230 */ /* 0x004fca0000004100 */
[----:B------:R-:W-:-:S05]  /*36b0*/  FFMA R12, R2, R12, R15 ;  /* 0x0000000c020c7223 */ /* 0x000fca000000000f */
[----:B------:R-:W-:-:S05]  /*36c0*/  F2FP.F16.F32.PACK_AB R12, RZ, R12 ;  /* 0x0000000cff0c723e */ /* 0x000fca00000000ff */
[----:B------:R1:W-:Y:S01]  /*36d0*/  STG.E.U16 desc[UR8][R8.64], R12 ;  /* 0x0000000c08007986 */ /* 0x0003e2000c101508 */
[----:B------:R-:W-:Y:S05]  /*36e0*/  @!P2 BRA `(.L_x_50) ;  /* 0xfffffff000b0a947 */ /* 0x000fea000383ffff */
[----:B------:R-:W-:Y:S05]  /*36f0*/  EXIT ;  /* 0x000000000000794d */ /* 0x000fea0003800000 */
.L_x_42:
[----:B------:R-:W-:-:S13]  /*3700*/  ISETP.GT.AND P0, PT, R5, RZ, PT ;  /* 0x000000ff0500720c */ /* 0x000fda0003f04270 */
[----:B------:R-:W-:Y:S05]  /*3710*/  @P0 BRA `(.L_x_51) ;  /* 0x0000000000d00947 */ /* 0x000fea0003800000 */
[-C--:B------:R-:W-:Y:S01]  /*3720*/  IABS R5, R3.reuse ;  /* 0x0000000300057213 */ /* 0x080fe20000000000 */
[----:B------:R-:W0:Y:S01]  /*3730*/  LDC.64 R14, c[0x0][0x3a0] ;  /* 0x0000e800ff0e7b82 */ /* 0x000e220000000a00 */
[----:B------:R-:W-:Y:S01]  /*3740*/  IABS R12, R3 ;  /* 0x00000003000c7213 */ /* 0x000fe20000000000 */
[----:B------:R-:W1:Y:S01]  /*3750*/  LDCU UR4, c[0x0][0x3c4] ;  /* 0x00007880ff0477ac */ /* 0x000e620008000800 */
[----:B------:R-:W2:Y:S01]  /*3760*/  I2F.RP R7, R5 ;  /* 0x0000000500077306 */ /* 0x000ea20000209400 */
[----:B------:R-:W-:Y:S02]  /*3770*/  ISETP.GE.AND P1, PT, R0, RZ, PT ;  /* 0x000000ff0000720c */ /* 0x000fe40003f26270 */
[----:B------:R-:W-:-:S05]  /*3780*/  ISETP.NE.AND P2, PT, R3, RZ, PT ;  /* 0x000000ff0300720c */ /* 0x000fca0003f45270 */
[----:B--2---:R-:W2:Y:S02]  /*3790*/  MUFU.RCP R7, R7 ;  /* 0x0000000700077308 */ /* 0x004ea40000001000 */
[----:B--2---:R-:W-:Y:S02]  /*37a0*/  IADD3 R8, PT, PT, R7, 0xffffffe, RZ ;  /* 0x0ffffffe07087810 */ /* 0x004fe40007ffe0ff */
[----:B------:R-:W-:-:S04]  /*37b0*/  IADD3 R7, PT, PT, RZ, -R12, RZ ;  /* 0x8000000cff077210 */ /* 0x000fc80007ffe0ff */
[----:B------:R2:W3:Y:S01]  /*37c0*/  F2I.FTZ.U32.TRUNC.NTZ R9, R8 ;  /* 0x0000000800097305 */ /* 0x0004e2000021f000 */
[----:B------:R-:W4:Y:S01]  /*37d0*/  LDC.64 R12, c[0x0][0x380] ;  /* 0x0000e000ff0c7b82 */ /* 0x000f220000000a00 */
[----:B--2---:R-:W-:Y:S01]  /*37e0*/  HFMA2 R8, -RZ, RZ, 0, 0 ;  /* 0x00000000ff087431 */ /* 0x004fe200000001ff */
[----:B---3--:R-:W-:-:S05]  /*37f0*/  IADD3 R10, PT, PT, RZ, -R9, RZ ;  /* 0x80000009ff0a7210 */ /* 0x008fca0007ffe0ff */
[----:B------:R-:W-:Y:S01]  /*3800*/  IMAD R11, R10, R5, RZ ;  /* 0x000000050a0b7224 */ /* 0x000fe200078e02ff */
[----:B------:R-:W-:-:S03]  /*3810*/  IABS R10, R0 ;  /* 0x00000000000a7213 */ /* 0x000fc60000000000 */
[----:B------:R-:W-:Y:S02]  /*3820*/  IMAD.HI.U32 R11, R9, R11, R8 ;  /* 0x0000000b090b7227 */ /* 0x000fe400078e0008 */
[----:B------:R-:W2:Y:S04]  /*3830*/  LDC.64 R8, c[0x0][0x390] ;  /* 0x0000e400ff087b82 */ /* 0x000ea80000000a00 */
[----:B------:R-:W-:-:S04]  /*3840*/  IMAD.HI.U32 R11, R11, R10, RZ ;  /* 0x0000000a0b0b7227 */ /* 0x000fc800078e00ff */
[----:B------:R-:W-:Y:S02]  /*3850*/  IMAD R16, R11, R7, R10 ;  /* 0x000000070b107224 */ /* 0x000fe400078e020a */
[----:B------:R-:W3:Y:S03]  /*3860*/  LDC.64 R10, c[0x0][0x398] ;  /* 0x0000e600ff0a7b82 */ /* 0x000ee60000000a00 */
[----:B------:R-:W-:-:S13]  /*3870*/  ISETP.GT.U32.AND P0, PT, R5, R16, PT ;  /* 0x000000100500720c */ /* 0x000fda0003f04070 */
[----:B------:R-:W-:-:S04]  /*3880*/  @!P0 IADD3 R16, PT, PT, R16, -R5, RZ ;  /* 0x8000000510108210 */ /* 0x000fc80007ffe0ff */
[----:B------:R-:W-:-:S13]  /*3890*/  ISETP.GT.U32.AND P0, PT, R5, R16, PT ;  /* 0x000000100500720c */ /* 0x000fda0003f04070 */
[----:B------:R-:W-:-:S04]  /*38a0*/  @!P0 IADD3 R16, PT, PT, R16, -R5, RZ ;  /* 0x8000000510108210 */ /* 0x000fc80007ffe0ff */
[----:B------:R-:W-:Y:S02]  /*38b0*/  MOV R0, R16 ;  /* 0x0000001000007202 */ /* 0x000fe40000000f00 */
[----:B------:R-:W0:Y:S02]  /*38c0*/  LDC.64 R16, c[0x0][0x3a8] ;  /* 0x0000ea00ff107b82 */ /* 0x000e240000000a00 */
[----:B------:R-:W-:Y:S02]  /*38d0*/  @!P1 IADD3 R0, PT, PT, -R0, RZ, RZ ;  /* 0x000000ff00009210 */ /* 0x000fe40007ffe1ff */
[----:B------:R-:W-:-:S04]  /*38e0*/  @!P2 LOP3.LUT R0, RZ, R3, RZ, 0x33, !PT ;  /* 0x00000003ff00a212 */ /* 0x000fc800078e33ff */
[----:B-12-4-:R-:W-:-:S13]  /*38f0*/  ISETP.NE.AND P1, PT, R0, RZ, PT ;  /* 0x000000ff0000720c */ /* 0x016fda0003f25270 */
.L_x_53:
[----:B--2---:R-:W-:-:S04]  /*3900*/  IMAD R25, R20, UR4, R21 ;  /* 0x0000000414197c24 */ /* 0x004fc8000f8e0215 */
[----:B---3--:R-:W-:-:S05]  /*3910*/  IMAD.WIDE R18, R25, 0x2, R10 ;  /* 0x0000000219127825 */ /* 0x008fca00078e020a */
[----:B------:R-:W2:Y:S01]  /*3920*/  LDG.E.U16 R0, desc[UR8][R18.64] ;  /* 0x0000000812007981 */ /* 0x000ea2000c1e1500 */
[----:B-1----:R-:W-:-:S04]  /*3930*/  IMAD R23, R4, UR4, R21 ;  /* 0x0000000404177c24 */ /* 0x002fc8000f8e0215 */
[----:B------:R-:W-:-:S04]  /*3940*/  IMAD.WIDE R22, R23, 0x2, R12 ;  /* 0x0000000217167825 */ /* 0x000fc800078e020c */
[----:B--2---:R-:W-:-:S05]  /*3950*/  HADD2.F32 R3, -RZ, R0.H0_H0 ;  /* 0x20000000ff037230 */ /* 0x004fca0000004100 */
[----:B------:R-:W-:-:S05]  /*3960*/  FFMA R3, R2, R3, RZ ;  /* 0x0000000302037223 */ /* 0x000fca00000000ff */
[----:B------:R-:W-:-:S05]  /*3970*/  F2FP.F16.F32.PACK_AB R3, RZ, R3 ;  /* 0x00000003ff03723e */ /* 0x000fca00000000ff */
[----:B------:R1:W-:Y:S01]  /*3980*/  STG.E.U16 desc[UR8][R22.64], R3 ;  /* 0x0000000316007986 */ /* 0x0003e2000c101508 */
[----:B------:R-:W-:Y:S05]  /*3990*/  @P1 BRA `(.L_x_52) ;  /* 0x0000000000201947 */ /* 0x000fea0003800000 */
[----:B------:R-:W-:-:S06]  /*39a0*/  IMAD.WIDE R24, R25, 0x2, R8 ;  /* 0x0000000219187825 */ /* 0x000fcc00078e0208 */
[----:B------:R-:W2:Y:S01]  /*39b0*/  LDG.E.U16 R25, desc[UR8][R24.64] ;  /* 0x0000000818197981 */ /* 0x000ea2000c1e1500 */
[----:B------:R-:W-:-:S04]  /*39c0*/  IMAD R27, R6, UR4, R21 ;  /* 0x00000004061b7c24 */ /* 0x000fc8000f8e0215 */
[----:B01----:R-:W-:-:S05]  /*39d0*/  IMAD.WIDE R22, R27, 0x2, R14 ;  /* 0x000000021b167825 */ /* 0x003fca00078e020e */
[----:B--2---:R2:W-:Y:S04]  /*39e0*/  STG.E.U16 desc[UR8][R22.64], R25 ;  /* 0x0000001916007986 */ /* 0x0045e8000c101508 */
[----:B------:R-:W3:Y:S01]  /*39f0*/  LDG.E.U16 R19, desc[UR8][R18.64] ;  /* 0x0000000812137981 */ /* 0x000ee2000c1e1500 */
[----:B------:R-:W-:-:S05]  /*3a00*/  IMAD.WIDE R26, R27, 0x2, R16 ;  /* 0x000000021b1a7825 */ /* 0x000fca00078e0210 */
[----:B---3--:R2:W-:Y:S02]  /*3a10*/  STG.E.U16 desc[UR8][R26.64], R19 ;  /* 0x000000131a007986 */ /* 0x0085e4000c101508 */
.L_x_52:
[----:B------:R-:W-:-:S04]  /*3a20*/  IADD3 R21, PT, PT, R21, UR10, RZ ;  /* 0x0000000a15157c10 */ /* 0x000fc8000fffe0ff */
[----:B------:R-:W-:-:S13]  /*3a30*/  ISETP.GE.AND P0, PT, R21, UR4, PT ;  /* 0x0000000415007c0c */ /* 0x000fda000bf06270 */
[----:B------:R-:W-:Y:S05]  /*3a40*/  @!P0 BRA `(.L_x_53) ;  /* 0xfffffffc00ac8947 */ /* 0x000fea000383ffff */
[----:B------:R-:W-:Y:S05]  /*3a50*/  EXIT ;  /* 0x000000000000794d */ /* 0x000fea0003800000 */
.L_x_51:
[-C--:B------:R-:W-:Y:S01]  /*3a60*/  IABS R7, R3.reuse ;  /* 0x0000000300077213 */ /* 0x080fe20000000000 */
[----:B------:R-:W0:Y:S01]  /*3a70*/  LDCU UR6, c[0x0][0x3b8] ;  /* 0x00007700ff0677ac */ /* 0x000e220008000800 */
[----:B------:R-:W-:Y:S02]  /*3a80*/  IABS R13, R3 ;  /* 0x00000003000d7213 */ /* 0x000fe40000000000 */
[----:B------:R-:W1:Y:S01]  /*3a90*/  I2F.RP R10, R7 ;  /* 0x00000007000a7306 */ /* 0x000e620000209400 */
[----:B------:R-:W-:Y:S02]  /*3aa0*/  ISETP.GE.AND P2, PT, R0, RZ, PT ;  /* 0x000000ff0000720c */ /* 0x000fe40003f46270 */
[----:B------:R-:W-:Y:S02]  /*3ab0*/  IADD3 R13, PT, PT, RZ, -R13, RZ ;  /* 0x8000000dff0d7210 */ /* 0x000fe40007ffe0ff */
[----:B------:R-:W-:-:S03]  /*3ac0*/  ISETP.NE.AND P3, PT, R3, RZ, PT ;  /* 0x000000ff0300720c */ /* 0x000fc60003f65270 */
[----:B-1----:R-:W1:Y:S02]  /*3ad0*/  MUFU.RCP R10, R10 ;  /* 0x0000000a000a7308 */ /* 0x002e640000001000 */
[----:B-1----:R-:W-:Y:S02]  /*3ae0*/  IADD3 R8, PT, PT, R10, 0xffffffe, RZ ;  /* 0x0ffffffe0a087810 */ /* 0x002fe40007ffe0ff */
[----:B------:R-:W-:-:S04]  /*3af0*/  IABS R10, R0 ;  /* 0x00000000000a7213 */ /* 0x000fc80000000000 */
[----:B------:R1:W2:Y:S01]  /*3b00*/  F2I.FTZ.U32.TRUNC.NTZ R9, R8 ;  /* 0x0000000800097305 */ /* 0x0002a2000021f000 */
[----:B------:R-:W-:Y:S01]  /*3b10*/  LOP3.LUT R0, R5, 0xf, RZ, 0xc0, !PT ;  /* 0x0000000f05007812 */ /* 0x000fe200078ec0ff */
[----:B-1----:R-:W-:Y:S01]  /*3b20*/  HFMA2 R8, -RZ, RZ, 0, 0 ;  /* 0x00000000ff087431 */ /* 0x002fe200000001ff */
[----:B--2---:R-:W-:-:S05]  /*3b30*/  IADD3 R12, PT, PT, RZ, -R9, RZ ;  /* 0x80000009ff0c7210 */ /* 0x004fca0007ffe0ff */
[----:B------:R-:W-:-:S04]  /*3b40*/  IMAD R11, R12, R7, RZ ;  /* 0x000000070c0b7224 */ /* 0x000fc800078e02ff */
[----:B------:R-:W-:Y:S01]  /*3b50*/  IMAD.HI.U32 R11, R9, R11, R8 ;  /* 0x0000000b090b7227 */ /* 0x000fe200078e0008 */
[----:B------:R-:W-:Y:S02]  /*3b60*/  MOV R9, R13 ;  /* 0x0000000d00097202 */ /* 0x000fe40000000f00 */
[----:B------:R-:W-:-:S03]  /*3b70*/  LOP3.LUT R8, R5, 0x7, RZ, 0xc0, !PT ;  /* 0x0000000705087812 */ /* 0x000fc600078ec0ff */
[----:B------:R-:W-:Y:S01]  /*3b80*/  IMAD.HI.U32 R11, R11, R10, RZ ;  /* 0x0000000a0b0b7227 */ /* 0x000fe200078e00ff */
[----:B------:R-:W-:-:S03]  /*3b90*/  IADD3 R8, PT, PT, R8, -0x1, RZ ;  /* 0xffffffff08087810 */ /* 0x000fc60007ffe0ff */
[----:B------:R-:W-:Y:S01]  /*3ba0*/  IMAD R10, R11, R9, R10 ;  /* 0x000000090b0a7224 */ /* 0x000fe200078e020a */
[----:B------:R-:W-:-:S04]  /*3bb0*/  ISETP.GE.U32.AND P1, PT, R8, 0x3, PT ;  /* 0x000000030800780c */ /* 0x000fc80003f26070 */
[----:B------:R-:W-:-:S13]  /*3bc0*/  ISETP.GT.U32.AND P0, PT, R7, R10, PT ;  /* 0x0000000a0700720c */ /* 0x000fda0003f04070 */
[----:B------:R-:W-:-:S04]  /*3bd0*/  @!P0 IADD3 R10, PT, PT, R10, -R7, RZ ;  /* 0x800000070a0a8210 */ /* 0x000fc80007ffe0ff */
[----:B------:R-:W-:-:S13]  /*3be0*/  ISETP.GT.U32.AND P0, PT, R7, R10, PT ;  /* 0x0000000a0700720c */ /* 0x000fda0003f04070 */
[----:B------:R-:W-:Y:S02]  /*3bf0*/  @!P0 IADD3 R10, PT, PT, R10, -R7, RZ ;  /* 0x800000070a0a8210 */ /* 0x000fe40007ffe0ff */
[----:B------:R-:W-:Y:S02]  /*3c00*/  IADD3 R7, PT, PT, R0, -0x1, RZ ;  /* 0xffffffff00077810 */ /* 0x000fe40007ffe0ff */
[----:B------:R-:W-:Y:S02]  /*3c10*/  MOV R0, R10 ;  /* 0x0000000a00007202 */ /* 0x000fe40000000f00 */
[----:B------:R-:W-:Y:S02]  /*3c20*/  ISETP.GE.U32.AND P0, PT, R7, 0x7, PT ;  /* 0x000000070700780c */ /* 0x000fe40003f06070 */
[----:B------:R-:W-:Y:S02]  /*3c30*/  @!P2 IADD3 R0, PT, PT, -R0, RZ, RZ ;  /* 0x000000ff0000a210 */ /* 0x000fe40007ffe1ff */
[----:B------:R-:W-:-:S02]  /*3c40*/  @!P3 LOP3.LUT R0, RZ, R3, RZ, 0x33, !PT ;  /* 0x00000003ff00b212 */ /* 0x000fc400078e33ff */
[C---:B------:R-:W-:Y:S02]  /*3c50*/  LOP3.LUT R7, R5.reuse, 0x3, RZ, 0xc0, !PT ;  /* 0x0000000305077812 */ /* 0x040fe400078ec0ff */
[----:B0-----:R-:W-:-:S07]  /*3c60*/  LOP3.LUT R3, R5, 0x7ffffff0, RZ, 0xc0, !PT ;  /* 0x7ffffff005037812 */ /* 0x001fce00078ec0ff */
.L_x_60:
[----:B0-----:R-:W0:Y:S01]  /*3c70*/  LDCU UR4, c[0x0][0x3b4] ;  /* 0x00007680ff0477ac */ /* 0x001e220008000800 */
[----:B-1----:R-:W-:Y:S02]  /*3c80*/  MOV R15, RZ ;  /* 0x000000ff000f7202 */ /* 0x002fe40000000f00 */
[----:B------:R-:W-:Y:S01]  /*3c90*/  MOV R17, RZ ;  /* 0x000000ff00117202 */ /* 0x000fe20000000f00 */
[----:B0-----:R-:W-:-:S09]  /*3ca0*/  UISETP.GE.U32.AND UP0, UPT, UR4, 0x10, UPT ;  /* 0x000000100400788c */ /* 0x001fd2000bf06070 */
[----:B------:R-:W-:Y:S05]  /*3cb0*/  BRA.U !UP0, `(.L_x_54) ;  /* 0x00000005084c7547 */ /* 0x000fea000b800000 */
[----:B------:R-:W0:Y:S01]  /*3cc0*/  S2R R19, SR_CgaCtaId ;  /* 0x0000000000137919 */ /* 0x000e220000008800 */
[----:B------:R-:W-:Y:S01]  /*3cd0*/  MOV R8, 0x400 ;  /* 0x0000040000087802 */ /* 0x000fe20000000f00 */
[----:B------:R-:W-:Y:S01]  /*3ce0*/  HFMA2 R15, -RZ, RZ, 0, 0 ;  /* 0x00000000ff0f7431 */ /* 0x000fe200000001ff */
[----:B------:R-:W-:Y:S02]  /*3cf0*/  MOV R18, RZ ;  /* 0x000000ff00127202 */ /* 0x000fe40000000f00 */
[----:B------:R-:W-:-:S04]  /*3d00*/  IADD3 R8, PT, PT, R8, 0x500, RZ ;  /* 0x0000050008087810 */ /* 0x000fc80007ffe0ff */
[----:B0-----:R-:W-:-:S07]  /*3d10*/  LEA R19, R19, R8, 0x18 ;  /* 0x0000000813137211 */ /* 0x001fce00078ec0ff */
.L_x_55:
[----:B------:R-:W0:Y:S01]  /*3d20*/  LDC R23, c[0x0][0x3c4] ;  /* 0x0000f100ff177b82 */ /* 0x000e220000000800 */
[----:B------:R-:W-:-:S07]  /*3d30*/  IMAD R8, R20, UR6, R18 ;  /* 0x0000000614087c24 */ /* 0x000fce000f8e0212 */
[----:B------:R-:W1:Y:S01]  /*3d40*/  LDC.64 R28, c[0x0][0x3a8] ;  /* 0x0000ea00ff1c7b82 */ /* 0x000e620000000a00 */
[----:B0-----:R-:W-:-:S04]  /*3d50*/  IMAD R9, R8, R23, R21 ;  /* 0x0000001708097224 */ /* 0x001fc800078e0215 */
[----:B-1----:R-:W-:-:S05]  /*3d60*/  IMAD.WIDE R28, R9, 0x2, R28 ;  /* 0x00000002091c7825 */ /* 0x002fca00078e021c */
[----:B------:R-:W2:Y:S01]  /*3d70*/  LDG.E.U16 R16, desc[UR8][R28.64] ;  /* 0x000000081c107981 */ /* 0x000ea2000c1e1500 */
[----:B------:R-:W-:-:S05]  /*3d80*/  IMAD.WIDE R24, R23, 0x2, R28 ;  /* 0x0000000217187825 */ /* 0x000fca00078e021c */
[----:B------:R0:W3:Y:S02]  /*3d90*/  LDG.E.U16 R14, desc[UR8][R24.64] ;  /* 0x00000008180e7981 */ /* 0x0000e4000c1e1500 */
[----:B0-----:R-:W-:-:S05]  /*3da0*/  IMAD.WIDE R24, R23, 0x2, R24 ;  /* 0x0000000217187825 */ /* 0x001fca00078e0218 */
[----:B------:R0:W4:Y:S01]  /*3db0*/  LDG.E.U16 R12, desc[UR8][R24.64] ;  /* 0x00000008180c7981 */ /* 0x000122000c1e1500 */
[----:B------:R-:W-:-:S05]  /*3dc0*/  IMAD.WIDE R26, R23, 0x2, R24 ;  /* 0x00000002171a7825 */ /* 0x000fca00078e0218 */
[----:B------:R2:W5:Y:S01]  /*3dd0*/  LDG.E.U16 R13, desc[UR8][R26.64] ;  /* 0x000000081a0d7981 */ /* 0x000562000c1e1500 */
[----:B------:R-:W-:Y:S01]  /*3de0*/  IMAD.WIDE R28, R23, 0x2, R26 ;  /* 0x00000002171c7825 */ /* 0x000fe200078e021a */
[----:B------:R-:W-:-:S03]  /*3df0*/  LEA R22, R18, R19, 0x2 ;  /* 0x0000001312167211 */ /* 0x000fc600078e10ff */
[----:B0-----:R-:W-:Y:S02]  /*3e00*/  IMAD.WIDE R24, R23, 0x2, R28 ;  /* 0x0000000217187825 */ /* 0x001fe400078e021c */
[----:B------:R-:W0:Y:S04]  /*3e10*/  LDS.128 R8, [R22] ;  /* 0x0000000016087984 */ /* 0x000e280000000c00 */
[----:B------:R-:W5:Y:S04]  /*3e20*/  LDG.E.U16 R27, desc[UR8][R28.64] ;  /* 0x000000081c1b7981 */ /* 0x000f68000c1e1500 */
[----:B------:R-:W5:Y:S01]  /*3e30*/  LDG.E.U16 R28, desc[UR8][R24.64] ;  /* 0x00000008181c7981 */ /* 0x000f62000c1e1500 */
[----:B--2---:R-:W-:-:S02]  /*3e40*/  HADD2.F32 R26, -RZ, R16.H0_H0 ;  /* 0x20000010ff1a7230 */ /* 0x004fc40000004100 */
[----:B------:R-:W-:-:S04]  /*3e50*/  IMAD.WIDE R16, R23, 0x2, R24 ;  /* 0x0000000217107825 */ /* 0x000fc800078e0218 */
[----:B0-----:R-:W-:Y:S01]  /*3e60*/  FFMA R8, R26, R8, R15 ;  /* 0x000000081a087223 */ /* 0x001fe2000000000f */
[----:B------:R0:W2:Y:S02]  /*3e70*/  LDG.E.U16 R24, desc[UR8][R16.64] ;  /* 0x0000000810187981 */ /* 0x0000a4000c1e1500 */
[----:B0-----:R-:W-:-:S05]  /*3e80*/  IMAD.WIDE R16, R23, 0x2, R16 ;  /* 0x0000000217107825 */ /* 0x001fca00078e0210 */
[----:B------:R0:W2:Y:S01]  /*3e90*/  LDG.E.U16 R25, desc[UR8][R16.64] ;  /* 0x0000000810197981 */ /* 0x0000a2000c1e1500 */
[----:B---3--:R-:W-:Y:S02]  /*3ea0*/  HADD2.F32 R14, -RZ, R14.H0_H0 ;  /* 0x2000000eff0e7230 */ /* 0x008fe40000004100 */
[----:B----4-:R-:W-:-:S03]  /*3eb0*/  HADD2.F32 R12, -RZ, R12.H0_H0 ;  /* 0x2000000cff0c7230 */ /* 0x010fc60000004100 */
[----:B------:R-:W-:Y:S01]  /*3ec0*/  FFMA R9, R9, R14, R8 ;  /* 0x0000000e09097223 */ /* 0x000fe20000000008 */
[----:B0-----:R-:W-:-:S05]  /*3ed0*/  IMAD.WIDE R16, R23, 0x2, R16 ;  /* 0x0000000217107825 */ /* 0x001fca00078e0210 */
[----:B------:R0:W3:Y:S01]  /*3ee0*/  LDG.E.U16 R26, desc[UR8][R16.64] ;  /* 0x00000008101a7981 */ /* 0x0000e2000c1e1500 */
[----:B-----5:R-:W-:Y:S02]  /*3ef0*/  HADD2.F32 R13, -RZ, R13.H0_H0 ;  /* 0x2000000dff0d7230 */ /* 0x020fe40000004100 */
[----:B------:R-:W-:Y:S01]  /*3f00*/  FFMA R10, R10, R12, R9 ;  /* 0x0000000c0a0a7223 */ /* 0x000fe20000000009 */
[----:B------:R-:W-:-:S03]  /*3f10*/  HADD2.F32 R8, -RZ, R27.H0_H0 ;  /* 0x2000001bff087230 */ /* 0x000fc60000004100 */
[----:B------:R-:W-:Y:S02]  /*3f20*/  FFMA R11, R11, R13, R10 ;  /* 0x0000000d0b0b7223 */ /* 0x000fe4000000000a */
[----:B------:R-:W1:Y:S01]  /*3f30*/  LDS.128 R12, [R22+0x10] ;  /* 0x00001000160c7984 */ /* 0x000e620000000c00 */
[----:B0-----:R-:W-:-:S04]  /*3f40*/  IMAD.WIDE R16, R23, 0x2, R16 ;  /* 0x0000000217107825 */ /* 0x001fc800078e0210 */
[----:B------:R-:W-:Y:S02]  /*3f50*/  HADD2.F32 R28, -RZ, R28.H0_H0 ;  /* 0x2000001cff1c7230 */ /* 0x000fe40000004100 */
[----:B-1----:R-:W-:Y:S02]  /*3f60*/  FFMA R8, R8, R12, R11 ;  /* 0x0000000c08087223 */ /* 0x002fe4000000000b */
[----:B------:R0:W4:Y:S02]  /*3f70*/  LDG.E.U16 R12, desc[UR8][R16.64] ;  /* 0x00000008100c7981 */ /* 0x000124000c1e1500 */
[----:B------:R-:W-:Y:S02]  /*3f80*/  FFMA R13, R13, R28, R8 ;  /* 0x0000001c0d0d7223 */ /* 0x000fe40000000008 */
[----:B------:R-:W1:Y:S01]  /*3f90*/  LDS.128 R8, [R22+0x20] ;  /* 0x0000200016087984 */ /* 0x000e620000000c00 */
[----:B0-----:R-:W-:-:S05]  /*3fa0*/  IMAD.WIDE R16, R23, 0x2, R16 ;  /* 0x0000000217107825 */ /* 0x001fca00078e0210 */
[----:B------:R0:W5:Y:S01]  /*3fb0*/  LDG.E.U16 R27, desc[UR8][R16.64] ;  /* 0x00000008101b7981 */ /* 0x000162000c1e1500 */
[----:B--2---:R-:W-:-:S05]  /*3fc0*/  HADD2.F32 R24, -RZ, R24.H0_H0 ;  /* 0x20000018ff187230 */ /* 0x004fca0000004100 */
[----:B------:R-:W-:Y:S01]  /*3fd0*/  FFMA R14, R14, R24, R13 ;  /* 0x000000180e0e7223 */ /* 0x000fe2000000000d */
[----:B------:R-:W-:Y:S02]  /*3fe0*/  HADD2.F32 R13, -RZ, R25.H0_H0 ;  /* 0x20000019ff0d7230 */ /* 0x000fe40000004100 */
[----:B------:R-:W-:-:S04]  /*3ff0*/  IMAD.WIDE R24, R23, 0x2, R16 ;  /* 0x0000000217187825 */ /* 0x000fc800078e0210 */
[----:B------:R-:W-:Y:S01]  /*4000*/  FFMA R15, R15, R13, R14 ;  /* 0x0000000d0f0f7223 */ /* 0x000fe2000000000e */
[C---:B------:R-:W-:Y:S02]  /*4010*/  IMAD.WIDE R28, R23.reuse, 0x2, R24 ;  /* 0x00000002171c7825 */ /* 0x040fe400078e0218 */
[----:B------:R-:W2:Y:S02]  /*4020*/  LDG.E.U16 R24, desc[UR8][R24.64] ;  /* 0x0000000818187981 */ /* 0x000ea4000c1e1500 */
[----:B0-----:R-:W-:-:S04]  /*4030*/  IMAD.WIDE R16, R23, 0x2, R28 ;  /* 0x0000000217107825 */ /* 0x001fc800078e021c */
[----:B---3--:R-:W-:Y:S01]  /*4040*/  HADD2.F32 R14, -RZ, R26.H0_H0 ;  /* 0x2000001aff0e7230 */ /* 0x008fe20000004100 */
[----:B------:R0:W3:Y:S04]  /*4050*/  LDG.E.U16 R25, desc[UR8][R28.64] ;  /* 0x000000081c197981 */ /* 0x0000e8000c1e1500 */
[----:B------:R-:W3:Y:S01]  /*4060*/  LDG.E.U16 R26, desc[UR8][R16.64] ;  /* 0x00000008101a7981 */ /* 0x000ee2000c1e1500 */
[----:B-1----:R-:W-:Y:S01]  /*4070*/  FFMA R13, R14, R8, R15 ;  /* 0x000000080e0d7223 */ /* 0x002fe2000000000f */
[----:B0-----:R-:W-:-:S05]  /*4080*/  IMAD.WIDE R28, R23, 0x2, R16 ;  /* 0x00000002171c7825 */ /* 0x001fca00078e0210 */
[----:B------:R-:W3:Y:S01]  /*4090*/  LDG.E.U16 R8, desc[UR8][R28.64] ;  /* 0x000000081c087981 */ /* 0x000ee2000c1e1500 */
[----:B------:R-:W-:-:S05]  /*40a0*/  IMAD.WIDE R14, R23, 0x2, R28 ;  /* 0x00000002170e7825 */ /* 0x000fca00078e021c */
[----:B------:R0:W3:Y:S01]  /*40b0*/  LDG.E.U16 R23, desc[UR8][R14.64] ;  /* 0x000000080e177981 */ /* 0x0000e2000c1e1500 */
[----:B----4-:R-:W-:-:S05]  /*40c0*/  HADD2.F32 R12, -RZ, R12.H0_H0 ;  /* 0x2000000cff0c7230 */ /* 0x010fca0000004100 */
[----:B------:R-:W-:Y:S02]  /*40d0*/  FFMA R9, R9, R12, R13 ;  /* 0x0000000c09097223 */ /* 0x000fe4000000000d */
[----:B0-----:R-:W0:Y:S01]  /*40e0*/  LDS.128 R12, [R22+0x30] ;  /* 0x00003000160c7984 */ /* 0x001e220000000c00 */
[----:B------:R-:W-:Y:S01]  /*40f0*/  IADD3 R18, PT, PT, R18, 0x10, RZ ;  /* 0x0000001012127810 */ /* 0x000fe20007ffe0ff */
[----:B-----5:R-:W-:-:S05]  /*4100*/  HADD2.F32 R27, -RZ, R27.H0_H0 ;  /* 0x2000001bff1b7230 */ /* 0x020fca0000004100 */
[----:B------:R-:W-:Y:S01]  /*4110*/  FFMA R10, R10, R27, R9 ;  /* 0x0000001b0a0a7223 */ /* 0x000fe20000000009 */
[----:B------:R-:W-:Y:S01]  /*4120*/  ISETP.NE.AND P2, PT, R18, R3, PT ;  /* 0x000000031200720c */ /* 0x000fe20003f45270 */
[----:B--2---:R-:W-:-:S05]  /*4130*/  HADD2.F32 R24, -RZ, R24.H0_H0 ;  /* 0x20000018ff187230 */ /* 0x004fca0000004100 */
[----:B------:R-:W-:Y:S01]  /*4140*/  FFMA R11, R11, R24, R10 ;  /* 0x000000180b0b7223 */ /* 0x000fe2000000000a */
[----:B---3--:R-:W-:Y:S02]  /*4150*/  HADD2.F32 R16, -RZ, R25.H0_H0 ;  /* 0x20000019ff107230 */ /* 0x008fe40000004100 */
[----:B------:R-:W-:-:S03]  /*4160*/  HADD2.F32 R26, -RZ, R26.H0_H0 ;  /* 0x2000001aff1a7230 */ /* 0x000fc60000004100 */
[----:B0-----:R-:W-:-:S04]  /*4170*/  FFMA R12, R16, R12, R11 ;  /* 0x0000000c100c7223 */ /* 0x001fc8000000000b */
[----:B------:R-:W-:Y:S01]  /*4180*/  FFMA R13, R13, R26, R12 ;  /* 0x0000001a0d0d7223 */ /* 0x000fe2000000000c */
[----:B------:R-:W-:-:S05]  /*4190*/  HADD2.F32 R8, -RZ, R8.H0_H0 ;  /* 0x20000008ff087230 */ /* 0x000fca0000004100 */
[----:B------:R-:W-:Y:S01]  /*41a0*/  FFMA R8, R14, R8, R13 ;  /* 0x000000080e087223 */ /* 0x000fe2000000000d */
[----:B------:R-:W-:-:S05]  /*41b0*/  HADD2.F32 R23, -RZ, R23.H0_H0 ;  /* 0x20000017ff177230 */ /* 0x000fca0000004100 */
[----:B------:R-:W-:Y:S01]  /*41c0*/  FFMA R15, R15, R23, R8 ;  /* 0x000000170f0f7223 */ /* 0x000fe20000000008 */
[----:B------:R-:W-:Y:S06]  /*41d0*/  @P2 BRA `(.L_x_55) ;  /* 0xfffffff800d02947 */ /* 0x000fec000383ffff */
[----:B------:R-:W-:-:S07]  /*41e0*/  MOV R17, R3 ;  /* 0x0000000300117202 */ /* 0x000fce0000000f00 */
.L_x_54:
[----:B------:R-:W-:-:S13]  /*41f0*/  LOP3.LUT P2, RZ, R5, 0xf, RZ, 0xc0, !PT ;  /* 0x0000000f05ff7812 */ /* 0x000fda000784c0ff */
[----:B------:R-:W-:Y:S05]  /*4200*/  @!P2 BRA `(.L_x_56) ;  /* 0x0000000400a4a947 */ /* 0x000fea0003800000 */
[----:B------:R-:W-:Y:S01]  /*4210*/  LOP3.LUT P2, RZ, R5, 0x7, RZ, 0xc0, !PT ;  /* 0x0000000705ff7812 */ /* 0x000fe2000784c0ff */
[----:B------:R-:W-:-:S12]  /*4220*/  @!P0 BRA `(.L_x_57) ;  /* 0x0000000000b48947 */ /* 0x000fd80003800000 */
[----:B------:R-:W0:Y:S01]  /*4230*/  LDC R23, c[0x0][0x3c4] ;  /* 0x0000f100ff177b82 */ /* 0x000e220000000800 */
[----:B------:R-:W1:Y:S07]  /*4240*/  LDCU UR4, c[0x0][0x3b8] ;  /* 0x00007700ff0477ac */ /* 0x000e6e0008000800 */
[----:B------:R-:W2:Y:S01]  /*4250*/  LDC.64 R8, c[0x0][0x3a8] ;  /* 0x0000ea00ff087b82 */ /* 0x000ea20000000a00 */
[----:B-1----:R-:W-:-:S04]  /*4260*/  IMAD R10, R20, UR4, R17 ;  /* 0x00000004140a7c24 */ /* 0x002fc8000f8e0211 */
[----:B0-----:R-:W-:-:S04]  /*4270*/  IMAD R11, R10, R23, R21 ;  /* 0x000000170a0b7224 */ /* 0x001fc800078e0215 */
[----:B--2---:R-:W-:-:S05]  /*4280*/  IMAD.WIDE R8, R11, 0x2, R8 ;  /* 0x000000020b087825 */ /* 0x004fca00078e0208 */
[----:B------:R-:W2:Y:S01]  /*4290*/  LDG.E.U16 R14, desc[UR8][R8.64] ;  /* 0x00000008080e7981 */ /* 0x000ea2000c1e1500 */
[----:B------:R-:W-:-:S05]  /*42a0*/  IMAD.WIDE R28, R23, 0x2, R8 ;  /* 0x00000002171c7825 */ /* 0x000fca00078e0208 */
[----:B------:R0:W3:Y:S02]  /*42b0*/  LDG.E.U16 R26, desc[UR8][R28.64] ;  /* 0x000000081c1a7981 */ /* 0x0000e4000c1e1500 */
[----:B0-----:R-:W-:-:S05]  /*42c0*/  IMAD.WIDE R28, R23, 0x2, R28 ;  /* 0x00000002171c7825 */ /* 0x001fca00078e021c */
[----:B------:R0:W4:Y:S01]  /*42d0*/  LDG.E.U16 R24, desc[UR8][R28.64] ;  /* 0x000000081c187981 */ /* 0x000122000c1e1500 */
[----:B------:R-:W-:-:S05]  /*42e0*/  IMAD.WIDE R10, R23, 0x2, R28 ;  /* 0x00000002170a7825 */ /* 0x000fca00078e021c */
[----:B------:R-:W5:Y:S01]  /*42f0*/  LDG.E.U16 R16, desc[UR8][R10.64] ;  /* 0x000000080a107981 */ /* 0x000f62000c1e1500 */
[----:B------:R-:W-:-:S05]  /*4300*/  IMAD.WIDE R8, R23, 0x2, R10 ;  /* 0x0000000217087825 */ /* 0x000fca00078e020a */
[----:B------:R1:W5:Y:S01]  /*4310*/  LDG.E.U16 R25, desc[UR8][R8.64] ;  /* 0x0000000808197981 */ /* 0x000362000c1e1500 */
[----:B------:R-:W-:-:S05]  /*4320*/  IMAD.WIDE R12, R23, 0x2, R8 ;  /* 0x00000002170c7825 */ /* 0x000fca00078e0208 */
[----:B------:R3:W5:Y:S01]  /*4330*/  LDG.E.U16 R27, desc[UR8][R12.64] ;  /* 0x000000080c1b7981 */ /* 0x000762000c1e1500 */
[----:B------:R-:W-:-:S04]  /*4340*/  IMAD.WIDE R18, R23, 0x2, R12 ;  /* 0x0000000217127825 */ /* 0x000fc800078e020c */
[----:B------:R-:W-:Y:S02]  /*4350*/  IMAD.WIDE R22, R23, 0x2, R18 ;  /* 0x0000000217167825 */ /* 0x000fe400078e0212 */
[----:B------:R5:W5:Y:S04]  /*4360*/  LDG.E.U16 R18, desc[UR8][R18.64] ;  /* 0x0000000812127981 */ /* 0x000b68000c1e1500 */
[----:B------:R-:W5:Y:S01]  /*4370*/  LDG.E.U16 R22, desc[UR8][R22.64] ;  /* 0x0000000816167981 */ /* 0x000f62000c1e1500 */
[----:B------:R-:W0:Y:S01]  /*4380*/  S2UR UR5, SR_CgaCtaId ;  /* 0x00000000000579c3 */ /* 0x000e220000008800 */
[----:B------:R-:W-:Y:S02]  /*4390*/  UMOV UR4, 0x400 ;  /* 0x0000040000047882 */ /* 0x000fe40000000000 */
[----:B------:R-:W-:-:S04]  /*43a0*/  UIADD3 UR4, UPT, UPT, UR4, 0x500, URZ ;  /* 0x0000050004047890 */ /* 0x000fc8000fffe0ff */
[----:B0-----:R-:W-:-:S06]  /*43b0*/  ULEA UR4, UR5, UR4, 0x18 ;  /* 0x0000000405047291 */ /* 0x001fcc000f8ec0ff */
[----:B------:R-:W-:-:S05]  /*43c0*/  LEA R28, R17, UR4, 0x2 ;  /* 0x00000004111c7c11 */ /* 0x000fca000f8e10ff */
[----:B-1----:R-:W0:Y:S01]  /*43d0*/  LDS.128 R8, [R28] ;  /* 0x000000001c087984 */ /* 0x002e220000000c00 */
[----:B------:R-:W-:Y:S01]  /*43e0*/  IADD3 R17, PT, PT, R17, 0x8, RZ ;  /* 0x0000000811117810 */ /* 0x000fe20007ffe0ff */
[----:B--2---:R-:W-:-:S05]  /*43f0*/  HADD2.F32 R14, -RZ, R14.H0_H0 ;  /* 0x2000000eff0e7230 */ /* 0x004fca0000004100 */
[----:B0-----:R-:W-:Y:S01]  /*4400*/  FFMA R8, R14, R8, R15 ;  /* 0x000000080e087223 */ /* 0x001fe2000000000f */
[----:B---3--:R-:W-:-:S05]  /*4410*/  HADD2.F32 R13, -RZ, R26.H0_H0 ;  /* 0x2000001aff0d7230 */ /* 0x008fca0000004100 */
[----:B------:R-:W-:Y:S02]  /*4420*/  FFMA R9, R13, R9, R8 ;  /* 0x000000090d097223 */ /* 0x000fe40000000008 */
[----:B------:R-:W0:Y:S01]  /*4430*/  LDS.128 R12, [R28+0x10] ;  /* 0x000010001c0c7984 */ /* 0x000e220000000c00 */
[----:B----4-:R-:W-:-:S05]  /*4440*/  HADD2.F32 R24, -RZ, R24.H0_H0 ;  /* 0x20000018ff187230 */ /* 0x010fca0000004100 */
[----:B------:R-:W-:Y:S01]  /*4450*/  FFMA R10, R24, R10, R9 ;  /* 0x0000000a180a7223 */ /* 0x000fe20000000009 */
[----:B-----5:R-:W-:-:S05]  /*4460*/  HADD2.F32 R19, -RZ, R16.H0_H0 ;  /* 0x20000010ff137230 */ /* 0x020fca0000004100 */
[----:B------:R-:W-:Y:S01]  /*4470*/  FFMA R11, R19, R11, R10 ;  /* 0x0000000b130b7223 */ /* 0x000fe2000000000a */
[----:B------:R-:W-:Y:S02]  /*4480*/  HADD2.F32 R8, -RZ, R25.H0_H0 ;  /* 0x20000019ff087230 */ /* 0x000fe40000004100 */
[----:B------:R-:W-:Y:S02]  /*4490*/  HADD2.F32 R27, -RZ, R27.H0_H0 ;  /* 0x2000001bff1b7230 */ /* 0x000fe40000004100 */
[----:B------:R-:W-:Y:S02]  /*44a0*/  HADD2.F32 R18, -RZ, R18.H0_H0 ;  /* 0x20000012ff127230 */ /* 0x000fe40000004100 */
[----:B0-----:R-:W-:Y:S01]  /*44b0*/  FFMA R8, R8, R12, R11 ;  /* 0x0000000c08087223 */ /* 0x001fe2000000000b */
[----:B------:R-:W-:-:S03]  /*44c0*/  HADD2.F32 R9, -RZ, R22.H0_H0 ;  /* 0x20000016ff097230 */ /* 0x000fc60000004100 */
[----:B------:R-:W-:-:S04]  /*44d0*/  FFMA R13, R27, R13, R8 ;  /* 0x0000000d1b0d7223 */ /* 0x000fc80000000008 */
[----:B------:R-:W-:-:S04]  /*44e0*/  FFMA R14, R18, R14, R13 ;  /* 0x0000000e120e7223 */ /* 0x000fc8000000000d */
[----:B------:R-:W-:-:S07]  /*44f0*/  FFMA R15, R9, R15, R14 ;  /* 0x0000000f090f7223 */ /* 0x000fce000000000e */
.L_x_57:
[----:B------:R-:W-:Y:S05]  /*4500*/  @!P2 BRA `(.L_x_56) ;  /* 0x0000000000e4a947 */ /* 0x000fea0003800000 */
[----:B------:R-:W-:Y:S01]  /*4510*/  ISETP.NE.AND P2, PT, R7, RZ, PT ;  /* 0x000000ff0700720c */ /* 0x000fe20003f45270 */
[----:B------:R-:W-:-:S12]  /*4520*/  @!P1 BRA `(.L_x_58) ;  /* 0x0000000000709947 */ /* 0x000fd80003800000 */
[----:B------:R-:W0:Y:S01]  /*4530*/  LDC R23, c[0x0][0x3c4] ;  /* 0x0000f100ff177b82 */ /* 0x000e220000000800 */
[----:B------:R-:W1:Y:S07]  /*4540*/  LDCU UR4, c[0x0][0x3b8] ;  /* 0x00007700ff0477ac */ /* 0x000e6e0008000800 */
[----:B------:R-:W2:Y:S01]  /*4550*/  LDC.64 R8, c[0x0][0x3a8] ;  /* 0x0000ea00ff087b82 */ /* 0x000ea20000000a00 */
[----:B-1----:R-:W-:-:S04]  /*4560*/  IMAD R10, R20, UR4, R17 ;  /* 0x00000004140a7c24 */ /* 0x002fc8000f8e0211 */
[----:B0-----:R-:W-:-:S04]  /*4570*/  IMAD R11, R10, R23, R21 ;  /* 0x000000170a0b7224 */ /* 0x001fc800078e0215 */
[----:B--2---:R-:W-:-:S05]  /*4580*/  IMAD.WIDE R8, R11, 0x2, R8 ;  /* 0x000000020b087825 */ /* 0x004fca00078e0208 */
        /* <DEDUP_REMOVED lines=22> */
.L_x_58:
[----:B------:R-:W-:Y:S05]  /*46f0*/  @!P2 BRA `(.L_x_56) ;  /* 0x000000000068a947 */ /* 0x000fea0003800000 */
[----:B------:R-:W0:Y:S01]  /*4700*/  LDC R19, c[0x0][0x3c4] ;  /* 0x0000f100ff137b82 */ /* 0x000e220000000800 */
[----:B------:R-:W1:Y:S07]  /*4710*/  LDCU UR4, c[0x0][0x3b8] ;  /* 0x00007700ff0477ac */ /* 0x000e6e0008000800 */
[----:B------:R-:W2:Y:S01]  /*4720*/  LDC.64 R12, c[0x0][0x3a8] ;  /* 0x0000ea00ff0c7b82 */ /* 0x000ea20000000a00 */
[----:B-1----:R-:W-:-:S04]  /*4730*/  IMAD R8, R20, UR4, R17 ;  /* 0x0000000414087c24 */ /* 0x002fc8000f8e0211 */
[----:B0-----:R-:W-:-:S04]  /*4740*/  IMAD R9, R8, R19, R21 ;  /* 0x0000001308097224 */ /* 0x001fc800078e0215 */
        /* <DEDUP_REMOVED lines=21> */
.L_x_56:
[----:B------:R-:W0:Y:S01]  /*48a0*/  LDC.64 R8, c[0x0][0x398] ;  /* 0x0000e600ff087b82 */ /* 0x000e220000000a00 */
[----:B------:R-:W1:Y:S07]  /*48b0*/  LDCU UR4, c[0x0][0x3c4] ;  /* 0x00007880ff0477ac */ /* 0x000e6e0008000800 */
[----:B------:R-:W2:Y:S01]  /*48c0*/  LDC.64 R10, c[0x0][0x380] ;  /* 0x0000e000ff0a7b82 */ /* 0x000ea20000000a00 */
[----:B-1----:R-:W-:-:S04]  /*48d0*/  IMAD R17, R20, UR4, R21 ;  /* 0x0000000414117c24 */ /* 0x002fc8000f8e0215 */
[----:B0-----:R-:W-:-:S05]  /*48e0*/  IMAD.WIDE R8, R17, 0x2, R8 ;  /* 0x0000000211087825 */ /* 0x001fca00078e0208 */
[----:B------:R-:W3:Y:S01]  /*48f0*/  LDG.E.U16 R12, desc[UR8][R8.64] ;  /* 0x00000008080c7981 */ /* 0x000ee2000c1e1500 */
[----:B------:R-:W-:Y:S01]  /*4900*/  IMAD R13, R4, UR4, R21 ;  /* 0x00000004040d7c24 */ /* 0x000fe2000f8e0215 */
[----:B------:R-:W-:-:S03]  /*4910*/  ISETP.NE.AND P2, PT, R0, RZ, PT ;  /* 0x000000ff0000720c */ /* 0x000fc60003f45270 */
[----:B--2---:R-:W-:-:S04]  /*4920*/  IMAD.WIDE R10, R13, 0x2, R10 ;  /* 0x000000020d0a7825 */ /* 0x004fc800078e020a */
[----:B---3--:R-:W-:-:S05]  /*4930*/  HADD2.F32 R12, -RZ, R12.H0_H0 ;  /* 0x2000000cff0c7230 */ /* 0x008fca0000004100 */
[----:B------:R-:W-:-:S05]  /*4940*/  FFMA R12, R2, R12, R15 ;  /* 0x0000000c020c7223 */ /* 0x000fca000000000f */
[----:B------:R-:W-:-:S05]  /*4950*/  F2FP.F16.F32.PACK_AB R12, RZ, R12 ;  /* 0x0000000cff0c723e */ /* 0x000fca00000000ff */
[----:B------:R0:W-:Y:S01]  /*4960*/  STG.E.U16 desc[UR8][R10.64], R12 ;  /* 0x0000000c0a007986 */ /* 0x0001e2000c101508 */
[----:B------:R-:W-:Y:S05]  /*4970*/  @P2 BRA `(.L_x_59) ;  /* 0x00000000002c2947 */ /* 0x000fea0003800000 */
[----:B0-----:R-:W0:Y:S08]  /*4980*/  LDC.64 R12, c[0x0][0x390] ;  /* 0x0000e400ff0c7b82 */ /* 0x001e300000000a00 */
[----:B------:R-:W1:Y:S08]  /*4990*/  LDC.64 R10, c[0x0][0x3a0] ;  /* 0x0000e800ff0a7b82 */ /* 0x000e700000000a00 */
[----:B------:R-:W2:Y:S01]  /*49a0*/  LDC.64 R14, c[0x0][0x3a8] ;  /* 0x0000ea00ff0e7b82 */ /* 0x000ea20000000a00 */
[----:B0-----:R-:W-:-:S06]  /*49b0*/  IMAD.WIDE R12, R17, 0x2, R12 ;  /* 0x00000002110c7825 */ /* 0x001fcc00078e020c */
[----:B------:R-:W3:Y:S01]  /*49c0*/  LDG.E.U16 R13, desc[UR8][R12.64] ;  /* 0x000000080c0d7981 */ /* 0x000ee2000c1e1500 */
[----:B------:R-:W-:-:S04]  /*49d0*/  IMAD R17, R6, UR4, R21 ;  /* 0x0000000406117c24 */ /* 0x000fc8000f8e0215 */
[----:B-1----:R-:W-:-:S05]  /*49e0*/  IMAD.WIDE R10, R17, 0x2, R10 ;  /* 0x00000002110a7825 */ /* 0x002fca00078e020a */
[----:B---3--:R1:W-:Y:S04]  /*49f0*/  STG.E.U16 desc[UR8][R10.64], R13 ;  /* 0x0000000d0a007986 */ /* 0x0083e8000c101508 */
[----:B------:R-:W3:Y:S01]  /*4a00*/  LDG.E.U16 R9, desc[UR8][R8.64] ;  /* 0x0000000808097981 */ /* 0x000ee2000c1e1500 */
[----:B--2---:R-:W-:-:S05]  /*4a10*/  IMAD.WIDE R14, R17, 0x2, R14 ;  /* 0x00000002110e7825 */ /* 0x004fca00078e020e */
[----:B---3--:R1:W-:Y:S02]  /*4a20*/  STG.E.U16 desc[UR8][R14.64], R9 ;  /* 0x000000090e007986 */ /* 0x0083e4000c101508 */
.L_x_59:
[----:B------:R-:W-:-:S04]  /*4a30*/  IADD3 R21, PT, PT, R21, UR10, RZ ;  /* 0x0000000a15157c10 */ /* 0x000fc8000fffe0ff */
[----:B------:R-:W-:-:S13]  /*4a40*/  ISETP.GE.AND P2, PT, R21, UR4, PT ;  /* 0x0000000415007c0c */ /* 0x000fda000bf46270 */
[----:B------:R-:W-:Y:S05]  /*4a50*/  @!P2 BRA `(.L_x_60) ;  /* 0xfffffff00084a947 */ /* 0x000fea000383ffff */
[----:B------:R-:W-:Y:S05]  /*4a60*/  EXIT ;  /* 0x000000000000794d */ /* 0x000fea0003800000 */
        .weak           $__internal_0_$__cuda_sm3x_div_rn_noftz_f32_slowpath
        .type           $__internal_0_$__cuda_sm3x_div_rn_noftz_f32_slowpath,@function
        .size           $__internal_0_$__cuda_sm3x_div_rn_noftz_f32_slowpath,(.L_x_73 - $__internal_0_$__cuda_sm3x_div_rn_noftz_f32_slowpath)
$__internal_0_$__cuda_sm3x_div_rn_noftz_f32_slowpath:
[----:B------:R-:W-:Y:S01]  /*4a70*/  SHF.R.U32.HI R10, RZ, 0x17, R5 ;  /* 0x00000017ff0a7819 */ /* 0x000fe20000011605 */
[----:B------:R-:W-:Y:S01]  /*4a80*/  BSSY.RECONVERGENT B2, `(.L_x_61) ;  /* 0x0000064000027945 */ /* 0x000fe20003800200 */
[----:B------:R-:W-:Y:S02]  /*4a90*/  SHF.R.U32.HI R9, RZ, 0x17, R2 ;  /* 0x00000017ff097819 */ /* 0x000fe40000011602 */
[----:B------:R-:W-:Y:S02]  /*4aa0*/  LOP3.LUT R10, R10, 0xff, RZ, 0xc0, !PT ;  /* 0x000000ff0a0a7812 */ /* 0x000fe400078ec0ff */
[----:B------:R-:W-:Y:S02]  /*4ab0*/  LOP3.LUT R14, R9, 0xff, RZ, 0xc0, !PT ;  /* 0x000000ff090e7812 */ /* 0x000fe400078ec0ff */
[----:B------:R-:W-:Y:S02]  /*4ac0*/  IADD3 R13, PT, PT, R10, -0x1, RZ ;  /* 0xffffffff0a0d7810 */ /* 0x000fe40007ffe0ff */
[----:B------:R-:W-:-:S02]  /*4ad0*/  IADD3 R15, PT, PT, R14, -0x1, RZ ;  /* 0xffffffff0e0f7810 */ /* 0x000fc40007ffe0ff */
[----:B------:R-:W-:Y:S02]  /*4ae0*/  ISETP.GT.U32.AND P0, PT, R13, 0xfd, PT ;  /* 0x000000fd0d00780c */ /* 0x000fe40003f04070 */
[----:B------:R-:W-:Y:S02]  /*4af0*/  MOV R11, R2 ;  /* 0x00000002000b7202 */ /* 0x000fe40000000f00 */
[----:B------:R-:W-:Y:S02]  /*4b00*/  ISETP.GT.U32.OR P0, PT, R15, 0xfd, P0 ;  /* 0x000000fd0f00780c */ /* 0x000fe40000704470 */
[----:B------:R-:W-:-:S11]  /*4b10*/  MOV R12, R5 ;  /* 0x00000005000c7202 */ /* 0x000fd60000000f00 */
[----:B------:R-:W-:Y:S01]  /*4b20*/  @!P0 MOV R9, RZ ;  /* 0x000000ff00098202 */ /* 0x000fe20000000f00 */
[----:B------:R-:W-:Y:S06]  /*4b30*/  @!P0 BRA `(.L_x_62) ;  /* 0x00000000005c8947 */ /* 0x000fec0003800000 */
[----:B------:R-:W-:Y:S02]  /*4b40*/  FSETP.GTU.FTZ.AND P0, PT, |R2|, +INF , PT ;  /* 0x7f8000000200780b */ /* 0x000fe40003f1c200 */
[----:B------:R-:W-:-:S04]  /*4b50*/  FSETP.GTU.FTZ.AND P1, PT, |R5|, +INF , PT ;  /* 0x7f8000000500780b */ /* 0x000fc80003f3c200 */
[----:B------:R-:W-:-:S13]  /*4b60*/  PLOP3.LUT P0, PT, P0, P1, PT, 0xf8, 0x8f ;  /* 0x00000000008f781c */ /* 0x000fda0000703f70 */
[----:B------:R-:W-:Y:S05]  /*4b70*/  @P0 BRA `(.L_x_63) ;  /* 0x00000004004c0947 */ /* 0x000fea0003800000 */
[----:B------:R-:W-:-:S13]  /*4b80*/  LOP3.LUT P0, RZ, R12, 0x7fffffff, R11, 0xc8, !PT ;  /* 0x7fffffff0cff7812 */ /* 0x000fda000780c80b */
[----:B------:R-:W-:Y:S05]  /*4b90*/  @!P0 BRA `(.L_x_64) ;  /* 0x00000004003c8947 */ /* 0x000fea0003800000 */
[C---:B------:R-:W-:Y:S02]  /*4ba0*/  FSETP.NEU.FTZ.AND P3, PT, |R2|.reuse, +INF , PT ;  /* 0x7f8000000200780b */ /* 0x040fe40003f7d200 */
[----:B------:R-:W-:Y:S02]  /*4bb0*/  FSETP.NEU.FTZ.AND P1, PT, |R5|, +INF , PT ;  /* 0x7f8000000500780b */ /* 0x000fe40003f3d200 */
[----:B------:R-:W-:-:S11]  /*4bc0*/  FSETP.NEU.FTZ.AND P0, PT, |R2|, +INF , PT ;  /* 0x7f8000000200780b */ /* 0x000fd60003f1d200 */
[----:B------:R-:W-:Y:S05]  /*4bd0*/  @!P1 BRA !P3, `(.L_x_64) ;  /* 0x00000004002c9947 */ /* 0x000fea0005800000 */
[----:B------:R-:W-:-:S04]  /*4be0*/  LOP3.LUT P3, RZ, R11, 0x7fffffff, RZ, 0xc0, !PT ;  /* 0x7fffffff0bff7812 */ /* 0x000fc8000786c0ff */
[----:B------:R-:W-:-:S13]  /*4bf0*/  PLOP3.LUT P1, PT, P1, P3, PT, 0x2f, 0xf2 ;  /* 0x0000000000f2781c */ /* 0x000fda0000f26577 */
[----:B------:R-:W-:Y:S05]  /*4c00*/  @P1 BRA `(.L_x_65) ;  /* 0x0000000400181947 */ /* 0x000fea0003800000 */
[----:B------:R-:W-:-:S04]  /*4c10*/  LOP3.LUT P1, RZ, R12, 0x7fffffff, RZ, 0xc0, !PT ;  /* 0x7fffffff0cff7812 */ /* 0x000fc8000782c0ff */
[----:B------:R-:W-:-:S13]  /*4c20*/  PLOP3.LUT P0, PT, P0, P1, PT, 0x2f, 0xf2 ;  /* 0x0000000000f2781c */ /* 0x000fda0000702577 */
[----:B------:R-:W-:Y:S05]  /*4c30*/  @P0 BRA `(.L_x_66) ;  /* 0x0000000400000947 */ /* 0x000fea0003800000 */
[----:B------:R-:W-:Y:S02]  /*4c40*/  ISETP.GE.AND P0, PT, R15, RZ, PT ;  /* 0x000000ff0f00720c */ /* 0x000fe40003f06270 */
[----:B------:R-:W-:-:S11]  /*4c50*/  ISETP.GE.AND P1, PT, R13, RZ, PT ;  /* 0x000000ff0d00720c */ /* 0x000fd60003f26270 */
[----:B------:R-:W-:Y:S01]  /*4c60*/  @P0 MOV R9, RZ ;  /* 0x000000ff00090202 */ /* 0x000fe20000000f00 */
[----:B------:R-:W-:Y:S01]  /*4c70*/  @!P0 FFMA R11, R2, 1.84467440737095516160e+19, RZ ;  /* 0x5f800000020b8823 */ /* 0x000fe200000000ff */
[----:B------:R-:W-:Y:S01]  /*4c80*/  @!P0 MOV R9, 0xffffffc0 ;  /* 0xffffffc000098802 */ /* 0x000fe20000000f00 */
[----:B------:R-:W-:-:S03]  /*4c90*/  @!P1 FFMA R12, R5, 1.84467440737095516160e+19, RZ ;  /* 0x5f800000050c9823 */ /* 0x000fc600000000ff */
[----:B------:R-:W-:-:S07]  /*4ca0*/  @!P1 IADD3 R9, PT, PT, R9, 0x40, RZ ;  /* 0x0000004009099810 */ /* 0x000fce0007ffe0ff */
.L_x_62:
[----:B------:R-:W-:Y:S01]  /*4cb0*/  LEA R5, R10, 0xc0800000, 0x17 ;  /* 0xc08000000a057811 */ /* 0x000fe200078eb8ff */
[----:B------:R-:W-:Y:S03]  /*4cc0*/  BSSY.RECONVERGENT B3, `(.L_x_67) ;  /* 0x0000036000037945 */ /* 0x000fe60003800200 */
[----:B------:R-:W-:Y:S02]  /*4cd0*/  IADD3 R12, PT, PT, -R5, R12, RZ ;  /* 0x0000000c050c7210 */ /* 0x000fe40007ffe1ff */
[----:B------:R-:W-:Y:S02]  /*4ce0*/  IADD3 R5, PT, PT, R14, -0x7f, RZ ;  /* 0xffffff810e057810 */ /* 0x000fe40007ffe0ff */
[----:B------:R-:W0:Y:S01]  /*4cf0*/  MUFU.RCP R13, R12 ;  /* 0x0000000c000d7308 */ /* 0x000e220000001000 */
[----:B------:R-:W-:Y:S01]  /*4d00*/  FADD.FTZ R15, -R12, -RZ ;  /* 0x800000ff0c0f7221 */ /* 0x000fe20000010100 */
[C---:B------:R-:W-:Y:S01]  /*4d10*/  IADD3 R10, PT, PT, R5.reuse, 0x7f, -R10 ;  /* 0x0000007f050a7810 */ /* 0x040fe20007ffe80a */
[----:B------:R-:W-:-:S03]  /*4d20*/  IMAD R2, R5, -0x800000, R11 ;  /* 0xff80000005027824 */ /* 0x000fc600078e020b */
[----:B------:R-:W-:Y:S01]  /*4d30*/  IADD3 R10, PT, PT, R10, R9, RZ ;  /* 0x000000090a0a7210 */ /* 0x000fe20007ffe0ff */
[----:B0-----:R-:W-:-:S04]  /*4d40*/  FFMA R14, R13, R15, 1 ;  /* 0x3f8000000d0e7423 */ /* 0x001fc8000000000f */
[----:B------:R-:W-:-:S04]  /*4d50*/  FFMA R16, R13, R14, R13 ;  /* 0x0000000e0d107223 */ /* 0x000fc8000000000d */
[----:B------:R-:W-:-:S04]  /*4d60*/  FFMA R11, R2, R16, RZ ;  /* 0x00000010020b7223 */ /* 0x000fc800000000ff */
[----:B------:R-:W-:-:S04]  /*4d70*/  FFMA R14, R15, R11, R2 ;  /* 0x0000000b0f0e7223 */ /* 0x000fc80000000002 */
[----:B------:R-:W-:-:S04]  /*4d80*/  FFMA R11, R16, R14, R11 ;  /* 0x0000000e100b7223 */ /* 0x000fc8000000000b */
[----:B------:R-:W-:-:S04]  /*4d90*/  FFMA R14, R15, R11, R2 ;  /* 0x0000000b0f0e7223 */ /* 0x000fc80000000002 */
[----:B------:R-:W-:-:S05]  /*4da0*/  FFMA R2, R16, R14, R11 ;  /* 0x0000000e10027223 */ /* 0x000fca000000000b */
[----:B------:R-:W-:-:S04]  /*4db0*/  SHF.R.U32.HI R5, RZ, 0x17, R2 ;  /* 0x00000017ff057819 */ /* 0x000fc80000011602 */
[----:B------:R-:W-:-:S04]  /*4dc0*/  LOP3.LUT R5, R5, 0xff, RZ, 0xc0, !PT ;  /* 0x000000ff05057812 */ /* 0x000fc800078ec0ff */
[----:B------:R-:W-:-:S04]  /*4dd0*/  IADD3 R13, PT, PT, R5, R10, RZ ;  /* 0x0000000a050d7210 */ /* 0x000fc80007ffe0ff */
[----:B------:R-:W-:-:S04]  /*4de0*/  IADD3 R5, PT, PT, R13, -0x1, RZ ;  /* 0xffffffff0d057810 */ /* 0x000fc80007ffe0ff */
[----:B------:R-:W-:-:S13]  /*4df0*/  ISETP.GE.U32.AND P0, PT, R5, 0xfe, PT ;  /* 0x000000fe0500780c */ /* 0x000fda0003f06070 */
[----:B------:R-:W-:Y:S05]  /*4e00*/  @!P0 BRA `(.L_x_68) ;  /* 0x0000000000808947 */ /* 0x000fea0003800000 */
[----:B------:R-:W-:-:S13]  /*4e10*/  ISETP.GT.AND P0, PT, R13, 0xfe, PT ;  /* 0x000000fe0d00780c */ /* 0x000fda0003f04270 */
[----:B------:R-:W-:Y:S05]  /*4e20*/  @P0 BRA `(.L_x_69) ;  /* 0x00000000006c0947 */ /* 0x000fea0003800000 */
[----:B------:R-:W-:-:S13]  /*4e30*/  ISETP.GE.AND P0, PT, R13, 0x1, PT ;  /* 0x000000010d00780c */ /* 0x000fda0003f06270 */
[----:B------:R-:W-:Y:S05]  /*4e40*/  @P0 BRA `(.L_x_70) ;  /* 0x0000000000740947 */ /* 0x000fea0003800000 */
[----:B------:R-:W-:Y:S02]  /*4e50*/  ISETP.GE.AND P0, PT, R13, -0x18, PT ;  /* 0xffffffe80d00780c */ /* 0x000fe40003f06270 */
[----:B------:R-:W-:-:S11]  /*4e60*/  LOP3.LUT R2, R2, 0x80000000, RZ, 0xc0, !PT ;  /* 0x8000000002027812 */ /* 0x000fd600078ec0ff */
[----:B------:R-:W-:Y:S05]  /*4e70*/  @!P0 BRA `(.L_x_70) ;  /* 0x0000000000688947 */ /* 0x000fea0003800000 */
[CCC-:B------:R-:W-:Y:S01]  /*4e80*/  FFMA.RZ R5, R16.reuse, R14.reuse, R11.reuse ;  /* 0x0000000e10057223 */ /* 0x1c0fe2000000c00b */
[C---:B------:R-:W-:Y:S01]  /*4e90*/  IADD3 R12, PT, PT, R13.reuse, 0x20, RZ ;  /* 0x000000200d0c7810 */ /* 0x040fe20007ffe0ff */
[CCC-:B------:R-:W-:Y:S01]  /*4ea0*/  FFMA.RM R10, R16.reuse, R14.reuse, R11.reuse ;  /* 0x0000000e100a7223 */ /* 0x1c0fe2000000400b */
[----:B------:R-:W-:Y:S02]  /*4eb0*/  ISETP.NE.AND P3, PT, R13, RZ, PT ;  /* 0x000000ff0d00720c */ /* 0x000fe40003f65270 */
[----:B------:R-:W-:Y:S01]  /*4ec0*/  LOP3.LUT R9, R5, 0x7fffff, RZ, 0xc0, !PT ;  /* 0x007fffff05097812 */ /* 0x000fe200078ec0ff */
[----:B------:R-:W-:Y:S01]  /*4ed0*/  FFMA.RP R5, R16, R14, R11 ;  /* 0x0000000e10057223 */ /* 0x000fe2000000800b */
[----:B------:R-:W-:Y:S02]  /*4ee0*/  ISETP.NE.AND P1, PT, R13, RZ, PT ;  /* 0x000000ff0d00720c */ /* 0x000fe40003f25270 */
[----:B------:R-:W-:Y:S02]  /*4ef0*/  LOP3.LUT R9, R9, 0x800000, RZ, 0xfc, !PT ;  /* 0x0080000009097812 */ /* 0x000fe400078efcff */
[----:B------:R-:W-:-:S02]  /*4f00*/  IADD3 R11, PT, PT, -R13, RZ, RZ ;  /* 0x000000ff0d0b7210 */ /* 0x000fc40007ffe1ff */
[----:B------:R-:W-:Y:S02]  /*4f10*/  SHF.L.U32 R12, R9, R12, RZ ;  /* 0x0000000c090c7219 */ /* 0x000fe400000006ff */
[----:B------:R-:W-:Y:S02]  /*4f20*/  FSETP.NEU.FTZ.AND P0, PT, R5, R10, PT ;  /* 0x0000000a0500720b */ /* 0x000fe40003f1d000 */
[----:B------:R-:W-:Y:S02]  /*4f30*/  SEL R10, R11, RZ, P3 ;  /* 0x000000ff0b0a7207 */ /* 0x000fe40001800000 */
[----:B------:R-:W-:Y:S02]  /*4f40*/  ISETP.NE.AND P1, PT, R12, RZ, P1 ;  /* 0x000000ff0c00720c */ /* 0x000fe40000f25270 */
[----:B------:R-:W-:Y:S02]  /*4f50*/  SHF.R.U32.HI R10, RZ, R10, R9 ;  /* 0x0000000aff0a7219 */ /* 0x000fe40000011609 */
[----:B------:R-:W-:-:S02]  /*4f60*/  PLOP3.LUT P0, PT, P0, P1, PT, 0xf8, 0x8f ;  /* 0x00000000008f781c */ /* 0x000fc40000703f70 */
[----:B------:R-:W-:Y:S02]  /*4f70*/  SHF.R.U32.HI R12, RZ, 0x1, R10 ;  /* 0x00000001ff0c7819 */ /* 0x000fe4000001160a */
[----:B------:R-:W-:-:S04]  /*4f80*/  SEL R5, RZ, 0x1, !P0 ;  /* 0x00000001ff057807 */ /* 0x000fc80004000000 */
[----:B------:R-:W-:-:S04]  /*4f90*/  LOP3.LUT R5, R5, 0x1, R12, 0xf8, !PT ;  /* 0x0000000105057812 */ /* 0x000fc800078ef80c */
[----:B------:R-:W-:-:S04]  /*4fa0*/  LOP3.LUT R5, R5, R10, RZ, 0xc0, !PT ;  /* 0x0000000a05057212 */ /* 0x000fc800078ec0ff */
[----:B------:R-:W-:-:S04]  /*4fb0*/  IADD3 R5, PT, PT, R12, R5, RZ ;  /* 0x000000050c057210 */ /* 0x000fc80007ffe0ff */
[----:B------:R-:W-:Y:S01]  /*4fc0*/  LOP3.LUT R2, R5, R2, RZ, 0xfc, !PT ;  /* 0x0000000205027212 */ /* 0x000fe200078efcff */
[----:B------:R-:W-:Y:S06]  /*4fd0*/  BRA `(.L_x_70) ;  /* 0x0000000000107947 */ /* 0x000fec0003800000 */
.L_x_69:
[----:B------:R-:W-:-:S04]  /*4fe0*/  LOP3.LUT R2, R2, 0x80000000, RZ, 0xc0, !PT ;  /* 0x8000000002027812 */ /* 0x000fc800078ec0ff */
[----:B------:R-:W-:Y:S01]  /*4ff0*/  LOP3.LUT R2, R2, 0x7f800000, RZ, 0xfc, !PT ;  /* 0x7f80000002027812 */ /* 0x000fe200078efcff */
[----:B------:R-:W-:Y:S06]  /*5000*/  BRA `(.L_x_70) ;  /* 0x0000000000047947 */ /* 0x000fec0003800000 */
.L_x_68:
[----:B------:R-:W-:-:S07]  /*5010*/  LEA R2, R10, R2, 0x17 ;  /* 0x000000020a027211 */ /* 0x000fce00078eb8ff */
.L_x_70:
[----:B------:R-:W-:Y:S05]  /*5020*/  BSYNC.RECONVERGENT B3 ;  /* 0x0000000000037941 */ /* 0x000fea0003800200 */
.L_x_67:
[----:B------:R-:W-:Y:S05]  /*5030*/  BRA `(.L_x_71) ;  /* 0x0000000000207947 */ /* 0x000fea0003800000 */
.L_x_66:
[----:B------:R-:W-:-:S04]  /*5040*/  LOP3.LUT R2, R12, 0x80000000, R11, 0x48, !PT ;  /* 0x800000000c027812 */ /* 0x000fc800078e480b */
[----:B------:R-:W-:Y:S01]  /*5050*/  LOP3.LUT R2, R2, 0x7f800000, RZ, 0xfc, !PT ;  /* 0x7f80000002027812 */ /* 0x000fe200078efcff */
[----:B------:R-:W-:Y:S06]  /*5060*/  BRA `(.L_x_71) ;  /* 0x0000000000147947 */ /* 0x000fec0003800000 */
.L_x_65:
[----:B------:R-:W-:Y:S01]  /*5070*/  LOP3.LUT R2, R12, 0x80000000, R11, 0x48, !PT ;  /* 0x800000000c027812 */ /* 0x000fe200078e480b */
[----:B------:R-:W-:Y:S06]  /*5080*/  BRA `(.L_x_71) ;  /* 0x00000000000c7947 */ /* 0x000fec0003800000 */
.L_x_64:
[----:B------:R-:W0:Y:S01]  /*5090*/  MUFU.RSQ R2, -QNAN ;  /* 0xffc0000000027908 */ /* 0x000e220000001400 */
[----:B------:R-:W-:Y:S05]  /*50a0*/  BRA `(.L_x_71) ;  /* 0x0000000000047947 */ /* 0x000fea0003800000 */
.L_x_63:
[----:B------:R-:W-:-:S07]  /*50b0*/  FADD.FTZ R2, R2, R5 ;  /* 0x0000000502027221 */ /* 0x000fce0000010000 */
.L_x_71:
[----:B------:R-:W-:Y:S05]  /*50c0*/  BSYNC.RECONVERGENT B2 ;  /* 0x0000000000027941 */ /* 0x000fea0003800200 */
.L_x_61:
[----:B------:R-:W-:-:S04]  /*50d0*/  HFMA2 R9, -RZ, RZ, 0, 0 ;  /* 0x00000000ff097431 */ /* 0x000fc800000001ff */
[----:B0-----:R-:W-:Y:S05]  /*50e0*/  RET.REL.NODEC R8 `(_Z32gqa_attention_decode_kernel_implP6__halfPKS_S2_S2_S0_S0_iiiiiif) ;  /* 0xffffffac08c47950 */ /* 0x001fea0003c3ffff */
.L_x_72:
        /* <DEDUP_REMOVED lines=9> */
.L_x_73:


//--------------------- .nv.shared._Z27gqa_attention_decode_kernelP6__halfPKS_S2_S2_S0_S0_iiiiif --------------------------
	.section	.nv.shared._Z27gqa_attention_decode_kernelP6__halfPKS_S2_S2_S0_S0_iiiiif,"aw",@nobits
	.sectionflags	@""
	.align	16
	.zero		1024


//--------------------- .nv.shared.reserved.0     --------------------------
	.section	.nv.shared.reserved.0,"aw",@nobits
	.weak		__nv_reservedSMEM_offset_0_alias
	.size		__nv_reservedSMEM_offset_0_alias, 0, 64
	.other		__nv_reservedSMEM_offset_0_alias,@"STO_CUDA_RESERVED_SHARED STV_DEFAULT"
__nv_reservedSMEM_offset_0_alias:
	.zero		0
	.zero		64


//--------------------- .nv.shared._Z28gqa_attention_prefill_kernelP6__halfPKS_S2_S2_S0_S0_iiiiif --------------------------
	.section	.nv.shared._Z28gqa_attention_prefill_kernelP6__halfPKS_S2_S2_S0_S0_iiiiif,"aw",@nobits
	.sectionflags	@""
	.align	16
	.zero		1024


//--------------------- .nv.shared._Z32gqa_attention_decode_kernel_implP6__halfPKS_S2_S2_S0_S0_iiiiiif --------------------------
	.section	.nv.shared._Z32gqa_attention_decode_kernel_implP6__halfPKS_S2_S2_S0_S0_iiiiiif,"aw",@nobits
	.sectionflags	@""
	.align	16
.nv.shared._Z32gqa_attention_decode_kernel_implP6__halfPKS_S2_S2_S0_S0_iiiiiif:
	.zero		2304


//--------------------- .nv.constant0._Z27gqa_attention_decode_kernelP6__halfPKS_S2_S2_S0_S0_iiiiif --------------------------
	.section	.nv.constant0._Z27gqa_attention_decode_kernelP6__halfPKS_S2_S2_S0_S0_iiiiif,"a",@progbits
	.sectionflags	@""
	.align	4
.nv.constant0._Z27gqa_attention_decode_kernelP6__halfPKS_S2_S2_S0_S0_iiiiif:
	.zero		968


//--------------------- .nv.constant0._Z28gqa_attention_prefill_kernelP6__halfPKS_S2_S2_S0_S0_iiiiif --------------------------
	.section	.nv.constant0._Z28gqa_attention_prefill_kernelP6__halfPKS_S2_S2_S0_S0_iiiiif,"a",@progbits
	.sectionflags	@""
	.align	4
.nv.constant0._Z28gqa_attention_prefill_kernelP6__halfPKS_S2_S2_S0_S0_iiiiif:
	.zero		968


//--------------------- .nv.constant0._Z32gqa_attention_decode_kernel_implP6__halfPKS_S2_S2_S0_S0_iiiiiif --------------------------
	.section	.nv.constant0._Z32gqa_attention_decode_kernel_implP6__halfPKS_S2_S2_S0_S0_iiiiiif,"a",@progbits
	.sectionflags	@""
	.align	4
.nv.constant0._Z32gqa_attention_decode_kernel_implP6__halfPKS_S2_S2_S0_S0_iiiiiif:
	.zero		972


//--------------------- SYMBOLS --------------------------

	.type		.nv.reservedSmem.offset0,@object
	.size		.nv.reservedSmem.offset0,0x4
	.type		.nv.reservedSmem.cap,@object
	.size		.nv.reservedSmem.cap,0x4
